def gluon_wgmma(
    a_ptr,
    b_ptr,
    c_ptr,
    M,
    N,
    K,
    stride_am,
    stride_bk,
    stride_cm,
    BLOCK_M: gl.constexpr,
    BLOCK_N: gl.constexpr,
    BLOCK_K: gl.constexpr,
    DTYPE: gl.constexpr,
    A_LAYOUT: gl.constexpr,
    B_LAYOUT: gl.constexpr,
    C_LAYOUT: gl.constexpr,
    B_SHAPE: gl.constexpr,
    TRANS_B: gl.constexpr,
    NUM_BUFFERS: gl.constexpr,
    NUM_WARPS: gl.constexpr,
):
    a_desc = tma.make_tensor_descriptor(
        a_ptr, [M, K], [stride_am, 1], [BLOCK_M, BLOCK_K], A_LAYOUT
    )
    b_desc = tma.make_tensor_descriptor(
        b_ptr,
        [N, K] if TRANS_B else [K, N],
        [stride_bk, 1],
        B_SHAPE,
        B_LAYOUT,
    )
    c_desc = tma.make_tensor_descriptor(
        c_ptr, [M, N], [stride_cm, 1], [BLOCK_M, BLOCK_N], C_LAYOUT
    )

    a_bufs = gl.allocate_shared_memory(
        DTYPE, [NUM_BUFFERS, BLOCK_M, BLOCK_K], A_LAYOUT
    )
    b_bufs = gl.allocate_shared_memory(DTYPE, [NUM_BUFFERS] + B_SHAPE, B_LAYOUT)

    pid_m = gl.program_id(0)
    pid_n = gl.program_id(1)
    off_m = pid_m * BLOCK_M
    off_n = pid_n * BLOCK_N

    mma_layout: gl.constexpr = pick_wgmma_layout(DTYPE, BLOCK_M, BLOCK_N, NUM_WARPS)
    acc = warpgroup_mma_init(
        gl.zeros((BLOCK_M, BLOCK_N), dtype=gl.float32, layout=mma_layout)
    )

    bars = gl.allocate_shared_memory(
        gl.int64, [NUM_BUFFERS, 1], mbarrier.MBarrierLayout()
    )
    for i in gl.static_range(NUM_BUFFERS):
        mbarrier.init(bars.index(i), count=1)
    idx = 0
    phase = 0

    for k in range(0, K, BLOCK_K):
        a = a_bufs.index(idx)
        b = b_bufs.index(idx)
        bar = bars.index(idx)
        mbarrier.expect(bar, a_desc.block_type.nbytes + b_desc.block_type.nbytes)
        tma.async_copy_global_to_shared(a_desc, [off_m, k], bar, a)
        tma.async_copy_global_to_shared(
            b_desc, [off_n, k] if TRANS_B else [k, off_n], bar, b
        )
        mbarrier.wait(bar, phase=phase)

        if TRANS_B:
            b = b.permute((1, 0))
        acc = warpgroup_mma_wait(num_outstanding=0, deps=(acc,))
        acc = warpgroup_mma(a, b, acc, is_async=True)

        idx += 1
        if idx == NUM_BUFFERS:
            idx = 0
            phase ^= 1

    acc = warpgroup_mma_wait(num_outstanding=0, deps=(acc,))
    for i in gl.static_range(NUM_BUFFERS):
        mbarrier.invalidate(bars.index(i))

    c_smem = gl.allocate_shared_memory(DTYPE, [BLOCK_M, BLOCK_N], C_LAYOUT)
    c_smem.store(acc.to(DTYPE))
    fence_async_shared()
    tma.async_copy_shared_to_global(c_desc, [off_m, off_n], c_smem)
    tma.store_wait(pendings=0)

# config = {"BLOCK_K": 128, "BLOCK_M": 256, "BLOCK_N": 128, "arch": "sm_90", "dtype": "fp16", "num_buffers": 1, "num_warps": 8, "trans_b": 1}
# arch = sm_90


// ===== COMPILED SASS (sm_90a) =====

	.target	sm_90a

	.elftype	@"ET_EXEC"


//--------------------- .note.nv.tkinfo           --------------------------
	.section	.note.nv.tkinfo,"",@"SHT_NOTE"
	.sectionflags	@"SHF_NOTE_NV_TKINFO"
	.tkinfo
        /*0018*/ 	.word	0x00000002
        /*0030*/ 	.string	""
        /*0030*/ 	.string	"ptxas"
        /*0030*/ 	.string	"Cuda compilation tools, release 13.0, V13.0.88"
        /*0030*/ 	.string	"Build cuda_13.0.r13.0/compiler.36424714_0"
        /*0030*/ 	.string	"-v  -suppress-debug-info  -lineinfo  -arch sm_90a "



//--------------------- .note.nv.cuinfo           --------------------------
	.section	.note.nv.cuinfo,"",@"SHT_NOTE"
	.sectionflags	@"SHF_NOTE_NV_CUINFO"
        /*0018*/ 	.short	0x0002
        /*001a*/ 	.short	0x005a
        /*001c*/ 	.short	0x0082
	.zero		2


//--------------------- .nv.info                  --------------------------
	.section	.nv.info,"",@"SHT_CUDA_INFO"
	.align	4


	//----- nvinfo : EIATTR_REGCOUNT
	.align		4
        /*0000*/ 	.byte	0x04, 0x2f
        /*0002*/ 	.short	(.L_1 - .L_0)
	.align		4
.L_0:
        /*0004*/ 	.word	index@(gluon_wgmma)
        /*0008*/ 	.word	0x0000009a


	//----- nvinfo : EIATTR_FRAME_SIZE
	.align		4
.L_1:
        /*000c*/ 	.byte	0x04, 0x11
        /*000e*/ 	.short	(.L_3 - .L_2)
	.align		4
.L_2:
        /*0010*/ 	.word	index@(gluon_wgmma)
        /*0014*/ 	.word	0x00000000


	//----- nvinfo : EIATTR_MIN_STACK_SIZE
	.align		4
.L_3:
        /*0018*/ 	.byte	0x04, 0x12
        /*001a*/ 	.short	(.L_5 - .L_4)
	.align		4
.L_4:
        /*001c*/ 	.word	index@(gluon_wgmma)
        /*0020*/ 	.word	0x00000000
.L_5:


//--------------------- .nv.compat                --------------------------
	.section	.nv.compat,"",@"SHT_CUDA_COMPAT_INFO"
	.align	4
        /*0000*/ 	.byte	0x02, 0x09, 0x01, 0x00, 0x02, 0x02, 0x04, 0x00, 0x02, 0x05, 0x05, 0x00, 0x03, 0x07, 0x01, 0x01
        /*0010*/ 	.byte	0x02, 0x03, 0x03, 0x00, 0x02, 0x06, 0x01, 0x00, 0x04, 0x0b, 0x08, 0x00, 0x00, 0x00, 0x00, 0x00
        /*0020*/ 	.byte	0x00, 0x00, 0x00, 0x00


//--------------------- .nv.info.gluon_wgmma      --------------------------
	.section	.nv.info.gluon_wgmma,"",@"SHT_CUDA_INFO"
	.sectionflags	@""
	.align	4


	//----- nvinfo : EIATTR_CUDA_API_VERSION
	.align		4
        /*0000*/ 	.byte	0x04, 0x37
        /*0002*/ 	.short	(.L_7 - .L_6)
.L_6:
        /*0004*/ 	.word	0x00000082


	//----- nvinfo : EIATTR_KPARAM_INFO
	.align		4
.L_7:
        /*0008*/ 	.byte	0x04, 0x17
        /*000a*/ 	.short	(.L_9 - .L_8)
.L_8:
        /*000c*/ 	.word	0x00000000
        /*0010*/ 	.short	0x000a
        /*0012*/ 	.short	0x0048
        /*0014*/ 	.byte	0x00, 0xf4, 0x21, 0x00


	//----- nvinfo : EIATTR_KPARAM_INFO
	.align		4
.L_9:
        /*0018*/ 	.byte	0x04, 0x17
        /*001a*/ 	.short	(.L_11 - .L_10)
.L_10:
        /*001c*/ 	.word	0x00000000
        /*0020*/ 	.short	0x0009
        /*0022*/ 	.short	0x0040
        /*0024*/ 	.byte	0x00, 0xf4, 0x21, 0x00


	//----- nvinfo : EIATTR_KPARAM_INFO
	.align		4
.L_11:
        /*0028*/ 	.byte	0x04, 0x17
        /*002a*/ 	.short	(.L_13 - .L_12)
.L_12:
        /*002c*/ 	.word	0x00000000
        /*0030*/ 	.short	0x0008
        /*0032*/ 	.short	0x0038
        /*0034*/ 	.byte	0x00, 0xf0, 0x21, 0x00


	//----- nvinfo : EIATTR_KPARAM_INFO
	.align		4
.L_13:
        /*0038*/ 	.byte	0x04, 0x17
        /*003a*/ 	.short	(.L_15 - .L_14)
.L_14:
        /*003c*/ 	.word	0x00000000
        /*0040*/ 	.short	0x0007
        /*0042*/ 	.short	0x0030
        /*0044*/ 	.byte	0x00, 0xf0, 0x21, 0x00


	//----- nvinfo : EIATTR_KPARAM_INFO
	.align		4
.L_15:
        /*0048*/ 	.byte	0x04, 0x17
        /*004a*/ 	.short	(.L_17 - .L_16)
.L_16:
        /*004c*/ 	.word	0x00000000
        /*0050*/ 	.short	0x0006
        /*0052*/ 	.short	0x0028
        /*0054*/ 	.byte	0x00, 0xf0, 0x21, 0x00


	//----- nvinfo : EIATTR_KPARAM_INFO
	.align		4
.L_17:
        /*0058*/ 	.byte	0x04, 0x17
        /*005a*/ 	.short	(.L_19 - .L_18)
.L_18:
        /*005c*/ 	.word	0x00000000
        /*0060*/ 	.short	0x0005
        /*0062*/ 	.short	0x0020
        /*0064*/ 	.byte	0x00, 0xf0, 0x11, 0x00


	//----- nvinfo : EIATTR_KPARAM_INFO
	.align		4
.L_19:
        /*0068*/ 	.byte	0x04, 0x17
        /*006a*/ 	.short	(.L_21 - .L_20)
.L_20:
        /*006c*/ 	.word	0x00000000
        /*0070*/ 	.short	0x0004
        /*0072*/ 	.short	0x001c
        /*0074*/ 	.byte	0x00, 0xf0, 0x11, 0x00


	//----- nvinfo : EIATTR_KPARAM_INFO
	.align		4
.L_21:
        /*0078*/ 	.byte	0x04, 0x17
        /*007a*/ 	.short	(.L_23 - .L_22)
.L_22:
        /*007c*/ 	.word	0x00000000
        /*0080*/ 	.short	0x0003
        /*0082*/ 	.short	0x0018
        /*0084*/ 	.byte	0x00, 0xf0, 0x11, 0x00


	//----- nvinfo : EIATTR_KPARAM_INFO
	.align		4
.L_23:
        /*0088*/ 	.byte	0x04, 0x17
        /*008a*/ 	.short	(.L_25 - .L_24)
.L_24:
        /*008c*/ 	.word	0x00000000
        /*0090*/ 	.short	0x0002
        /*0092*/ 	.short	0x0010
        /*0094*/ 	.byte	0x00, 0xf4, 0x21, 0x00


	//----- nvinfo : EIATTR_KPARAM_INFO
	.align		4
.L_25:
        /*0098*/ 	.byte	0x04, 0x17
        /*009a*/ 	.short	(.L_27 - .L_26)
.L_26:
        /*009c*/ 	.word	0x00000000
        /*00a0*/ 	.short	0x0001
        /*00a2*/ 	.short	0x0008
        /*00a4*/ 	.byte	0x00, 0xf4, 0x21, 0x00


	//----- nvinfo : EIATTR_KPARAM_INFO
	.align		4
.L_27:
        /*00a8*/ 	.byte	0x04, 0x17
        /*00aa*/ 	.short	(.L_29 - .L_28)
.L_28:
        /*00ac*/ 	.word	0x00000000
        /*00b0*/ 	.short	0x0000
        /*00b2*/ 	.short	0x0000
        /*00b4*/ 	.byte	0x00, 0xf4, 0x21, 0x00


	//----- nvinfo : EIATTR_SPARSE_MMA_MASK
	.align		4
.L_29:
        /*00b8*/ 	.byte	0x03, 0x50
        /*00ba*/ 	.short	0x0000


	//----- nvinfo : EIATTR_MAXREG_COUNT
	.align		4
        /*00bc*/ 	.byte	0x03, 0x1b
        /*00be*/ 	.short	0x00ff


	//----- nvinfo : EIATTR_NUM_BARRIERS
	.align		4
        /*00c0*/ 	.byte	0x02, 0x4c
        /*00c2*/ 	.byte	0x01
	.zero		1


	//----- nvinfo : EIATTR_MERCURY_ISA_VERSION
	.align		4
        /*00c4*/ 	.byte	0x03, 0x5f
        /*00c6*/ 	.short	0x0101


	//----- nvinfo : EIATTR_INT_WARP_WIDE_INSTR_OFFSETS
	.align		4
        /*00c8*/ 	.byte	0x04, 0x31
        /*00ca*/ 	.short	(.L_31 - .L_30)


	//   ....[0]....
.L_30:
        /*00cc*/ 	.word	0x00001320


	//   ....[1]....
        /*00d0*/ 	.word	0x000013b0


	//   ....[2]....
        /*00d4*/ 	.word	0x00001d40


	//   ....[3]....
        /*00d8*/ 	.word	0x00001d50


	//   ....[4]....
        /*00dc*/ 	.word	0x00001dd0


	//   ....[5]....
        /*00e0*/ 	.word	0x00001de0


	//   ....[6]....
        /*00e4*/ 	.word	0x00002800


	//   ....[7]....
        /*00e8*/ 	.word	0x00002810


	//----- nvinfo : EIATTR_COOP_GROUP_MASK_REGIDS
	.align		4
.L_31:
        /*00ec*/ 	.byte	0x04, 0x29
        /*00ee*/ 	.short	(.L_33 - .L_32)


	//   ....[0]....
.L_32:
        /*00f0*/ 	.word	0xffffffff


	//   ....[1]....
        /*00f4*/ 	.word	0xffffffff


	//   ....[2]....
        /*00f8*/ 	.word	0xffffffff


	//----- nvinfo : EIATTR_COOP_GROUP_INSTR_OFFSETS
	.align		4
.L_33:
        /*00fc*/ 	.byte	0x04, 0x28
        /*00fe*/ 	.short	(.L_35 - .L_34)


	//   ....[0]....
.L_34:
        /*0100*/ 	.word	0x00000150


	//   ....[1]....
        /*0104*/ 	.word	0x00000700


	//   ....[2]....
        /*0108*/ 	.word	0x00000cf0


	//----- nvinfo : EIATTR_MBARRIER_INSTR_OFFSETS
	.align		4
.L_35:
        /*010c*/ 	.byte	0x04, 0x39
        /*010e*/ 	.short	(.L_37 - .L_36)


	//   ....[0]....
.L_36:
        /*0110*/ 	.word	0x00001470
        /*0114*/ 	.word	0x000000ff
        /*0118*/ 	.word	0x00018000
        /*011c*/ 	.short	0x0100
        /*011e*/ 	.byte	0x3a
	.zero		1


	//   ....[1]....
        /*0120*/ 	.word	0x00001eb0
        /*0124*/ 	.word	0x000000ff
        /*0128*/ 	.word	0x00018000
        /*012c*/ 	.short	0x010a
        /*012e*/ 	.byte	0x3a
	.zero		1


	//   ....[2]....
        /*0130*/ 	.word	0x000022e0
        /*0134*/ 	.word	0x000000ff
        /*0138*/ 	.word	0x00018000
        /*013c*/ 	.short	0x0108
        /*013e*/ 	.byte	0x3a
	.zero		1


	//   ....[3]....
        /*0140*/ 	.word	0x000028a0
        /*0144*/ 	.word	0x000000ff
        /*0148*/ 	.word	0x00018000
        /*014c*/ 	.short	0x010a
        /*014e*/ 	.byte	0x3a
	.zero		1


	//----- nvinfo : EIATTR_NUM_MBARRIERS
	.align		4
.L_37:
        /*0150*/ 	.byte	0x03, 0x38
        /*0152*/ 	.short	0x0001


	//----- nvinfo : EIATTR_EXIT_INSTR_OFFSETS
	.align		4
        /*0154*/ 	.byte	0x04, 0x1c
        /*0156*/ 	.short	(.L_39 - .L_38)


	//   ....[0]....
.L_38:
        /*0158*/ 	.word	0x00002890


	//----- nvinfo : EIATTR_REQNTID
	.align		4
.L_39:
        /*015c*/ 	.byte	0x04, 0x10
        /*015e*/ 	.short	(.L_41 - .L_40)
.L_40:
        /*0160*/ 	.word	0x00000100
        /*0164*/ 	.word	0x00000001
        /*0168*/ 	.word	0x00000001


	//----- nvinfo : EIATTR_CRS_STACK_SIZE
	.align		4
.L_41:
        /*016c*/ 	.byte	0x04, 0x1e
        /*016e*/ 	.short	(.L_43 - .L_42)
.L_42:
        /*0170*/ 	.word	0x00000000


	//----- nvinfo : EIATTR_CBANK_PARAM_SIZE
	.align		4
.L_43:
        /*0174*/ 	.byte	0x03, 0x19
        /*0176*/ 	.short	0x0050


	//----- nvinfo : EIATTR_PARAM_CBANK
	.align		4
        /*0178*/ 	.byte	0x04, 0x0a
        /*017a*/ 	.short	(.L_45 - .L_44)
	.align		4
.L_44:
        /*017c*/ 	.word	index@(.nv.constant0.gluon_wgmma)
        /*0180*/ 	.short	0x0210
        /*0182*/ 	.short	0x0050


	//----- nvinfo : EIATTR_SW_WAR
	.align		4
.L_45:
        /*0184*/ 	.byte	0x04, 0x36
        /*0186*/ 	.short	(.L_47 - .L_46)
.L_46:
        /*0188*/ 	.word	0x00000008
.L_47:


//--------------------- .nv.callgraph             --------------------------
	.section	.nv.callgraph,"",@"SHT_CUDA_CALLGRAPH"
	.align	4
	.sectionentsize	8
	.align		4
        /*0000*/ 	.word	0x00000000
	.align		4
        /*0004*/ 	.word	0xffffffff
	.align		4
        /*0008*/ 	.word	0x00000000
	.align		4
        /*000c*/ 	.word	0xfffffffe
	.align		4
        /*0010*/ 	.word	0x00000000
	.align		4
        /*0014*/ 	.word	0xfffffffd
	.align		4
        /*0018*/ 	.word	0x00000000
	.align		4
        /*001c*/ 	.word	0xfffffffc


//--------------------- .text.gluon_wgmma         --------------------------
	.section	.text.gluon_wgmma,"ax",@progbits
	.align	128
        .global         gluon_wgmma
        .type           gluon_wgmma,@function
        .size           gluon_wgmma,(.L_x_52 - gluon_wgmma)
        .other          gluon_wgmma,@"STO_CUDA_ENTRY STV_DEFAULT"
gluon_wgmma:
.text.gluon_wgmma:
[----:B------:R-:W-:Y:S01]  /*0000*/  LDC R1, c[0x0][0x28] ;  /* 0x00000a00ff017b82 */ /* 0x000fe20000000800 */
[----:B------:R-:W1:Y:S07]  /*0010*/  S2R R0, SR_TID.X ;  /* 0x0000000000007919 */ /* 0x000e6e0000002100 */
[----:B------:R-:W2:Y:S01]  /*0020*/  S2UR UR4, SR_CgaCtaId ;  /* 0x00000000000479c3 */ /* 0x000ea20000008800 */
[----:B------:R-:W-:Y:S01]  /*0030*/  UMOV UR58, 0x400 ;  /* 0x00000400003a7882 */ /* 0x000fe20000000000 */
[----:B------:R-:W-:Y:S01]  /*0040*/  ULDC UR6, c[0x0][0xc] ;  /* 0x0000030000067ab9 */ /* 0x000fe20000000800 */
[----:B------:R-:W-:Y:S01]  /*0050*/  ULDC.64 UR52, c[0x0][0x250] ;  /* 0x0000940000347ab9 */ /* 0x000fe20000000a00 */
[----:B------:R-:W-:Y:S04]  /*0060*/  BSSY B0, `(.L_x_0) ;  /* 0x000001e000007945 */ /* 0x000fe80003800000 */
[----:B------:R-:W3:Y:S08]  /*0070*/  LDC R4, c[0x0][0x228] ;  /* 0x00008a00ff047b82 */ /* 0x000ef00000000800 */
[----:B------:R-:W4:Y:S08]  /*0080*/  LDC R14, c[0x0][0x230] ;  /* 0x00008c00ff0e7b82 */ /* 0x000f300000000800 */
[----:B------:R-:W-:Y:S01]  /*0090*/  S2UR UR54, SR_CTAID.Y ;  /* 0x00000000003679c3 */ /* 0x000fe20000002600 */
[----:B--2---:R-:W-:-:S03]  /*00a0*/  ULEA UR58, UR4, UR58, 0x18 ;  /* 0x0000003a043a7291 */ /* 0x004fc6000f8ec03f */
[----:B------:R-:W-:Y:S01]  /*00b0*/  ULDC UR4, c[0x0][0x10] ;  /* 0x0000040000047ab9 */ /* 0x000fe20000000800 */
[----:B-1----:R-:W-:-:S03]  /*00c0*/  LOP3.LUT R6, R0, 0xff, RZ, 0xc0, !PT ;  /* 0x000000ff00067812 */ /* 0x002fc600078ec0ff */
[----:B------:R-:W1:Y:S01]  /*00d0*/  S2UR UR5, SR_CTAID.Z ;  /* 0x00000000000579c3 */ /* 0x000e620000002700 */
[----:B---3--:R-:W-:Y:S01]  /*00e0*/  VIADD R4, R4, 0xffffffff ;  /* 0xffffffff04047836 */ /* 0x008fe20000000000 */
[C---:B------:R-:W-:Y:S02]  /*00f0*/  ISETP.GE.U32.AND P0, PT, R6.reuse, 0x20, PT ;  /* 0x000000200600780c */ /* 0x040fe40003f06070 */
[C---:B------:R-:W-:Y:S02]  /*0100*/  ISETP.NE.U32.AND P2, PT, R6.reuse, RZ, PT ;  /* 0x000000ff0600720c */ /* 0x040fe40003f45070 */
[----:B------:R-:W-:Y:S02]  /*0110*/  LEA R12, R6, UR58, 0x2 ;  /* 0x0000003a060c7c11 */ /* 0x000fe4000f8e10ff */
[----:B------:R-:W2:Y:S01]  /*0120*/  S2UR UR55, SR_CTAID.X ;  /* 0x00000000003779c3 */ /* 0x000ea20000002500 */
[----:B----4-:R-:W-:-:S06]  /*0130*/  VIADD R9, R14, 0xffffffff ;  /* 0xffffffff0e097836 */ /* 0x010fcc0000000000 */
[----:B------:R3:W-:Y:S01]  /*0140*/  @!P0 STS [R12], RZ ;  /* 0x000000ff0c008388 */ /* 0x0007e20000000800 */
[----:B------:R-:W-:-:S03]  /*0150*/  NOP ;  /* 0x0000000000007918 */ /* 0x000fc60000000000 */
[----:B------:R3:W-:Y:S01]  /*0160*/  @!P2 STS [UR58+0x24], R4 ;  /* 0x00002404ff00a988 */ /* 0x0007e2000800083a */
[----:B-1----:R-:W-:-:S03]  /*0170*/  UIMAD UR4, UR5, UR4, UR54 ;  /* 0x00000004050472a4 */ /* 0x002fc6000f8e0236 */
[----:B------:R3:W-:Y:S01]  /*0180*/  @!P2 STS [UR58+0x20], R9 ;  /* 0x00002009ff00a988 */ /* 0x0007e2000800083a */
[----:B--2---:R-:W-:-:S04]  /*0190*/  UIMAD UR4, UR4, UR6, UR55 ;  /* 0x00000006040472a4 */ /* 0x004fc8000f8e0237 */
[----:B------:R-:W-:-:S04]  /*01a0*/  UIMAD UR8, UR4, 0x180, URZ ;  /* 0x00000180040878a4 */ /* 0x000fc8000f8e023f */
[----:B------:R-:W-:-:S04]  /*01b0*/  UIADD3 UR4, UP0, UR8, UR52, URZ ;  /* 0x0000003408047290 */ /* 0x000fc8000ff1e03f */
[----:B------:R-:W-:Y:S01]  /*01c0*/  ULEA.HI.X.SX32 UR5, UR8, UR53, 0x1, UP0 ;  /* 0x0000003508057291 */ /* 0x000fe200080f0e3f */
[----:B---3--:R-:W-:Y:S11]  /*01d0*/  @P2 BRA `(.L_x_1) ;  /* 0x0000000000182947 */ /* 0x008ff60003800000 */
[----:B------:R-:W1:Y:S01]  /*01e0*/  LDS R2, [UR58+0x8] ;  /* 0x0000083aff027984 */ /* 0x000e620008000800 */
[----:B------:R-:W2:Y:S01]  /*01f0*/  LDC.64 R10, c[0x0][0x210] ;  /* 0x00008400ff0a7b82 */ /* 0x000ea20000000a00 */
[----:B------:R-:W-:Y:S02]  /*0200*/  IMAD.MOV.U32 R3, RZ, RZ, 0x70 ;  /* 0x00000070ff037424 */ /* 0x000fe400078e00ff */
[----:B--2---:R2:W-:Y:S03]  /*0210*/  STS.64 [UR58], R10 ;  /* 0x0000000aff007988 */ /* 0x0045e60008000a3a */
[----:B-1----:R-:W-:-:S05]  /*0220*/  LOP3.LUT R2, R2, 0x10, R3, 0xd8, !PT ;  /* 0x0000001002027812 */ /* 0x002fca00078ed803 */
[----:B------:R2:W-:Y:S02]  /*0230*/  STS [UR58+0x8], R2 ;  /* 0x00000802ff007988 */ /* 0x0005e4000800083a */
.L_x_1:
[----:B------:R-:W-:Y:S05]  /*0240*/  BSYNC B0 ;  /* 0x0000000000007941 */ /* 0x000fea0003800000 */
.L_x_0:
[----:B------:R-:W-:Y:S04]  /*0250*/  BSSY B0, `(.L_x_2) ;  /* 0x000000a000007945 */ /* 0x000fe80003800000 */
[----:B------:R-:W-:Y:S05]  /*0260*/  @P2 BRA `(.L_x_3) ;  /* 0x0000000000202947 */ /* 0x000fea0003800000 */
[----:B--2---:R-:W1:Y:S01]  /*0270*/  LDS R2, [UR58+0x34] ;  /* 0x0000343aff027984 */ /* 0x004e620008000800 */
[----:B------:R-:W-:Y:S02]  /*0280*/  IMAD.MOV.U32 R3, RZ, RZ, 0x3f000000 ;  /* 0x3f000000ff037424 */ /* 0x000fe400078e00ff */
[----:B------:R-:W-:Y:S01]  /*0290*/  @!P2 IMAD.MOV.U32 R5, RZ, RZ, 0xff ;  /* 0x000000ffff05a424 */ /* 0x000fe200078e00ff */
[----:B------:R-:W2:Y:S02]  /*02a0*/  @!P2 LDS R8, [UR58+0x38] ;  /* 0x0000383aff08a984 */ /* 0x000ea40008000800 */
[----:B-1----:R-:W-:Y:S02]  /*02b0*/  LOP3.LUT R2, R2, 0xff000000, R3, 0xb8, !PT ;  /* 0xff00000002027812 */ /* 0x002fe400078eb803 */
[----:B--2---:R-:W-:-:S03]  /*02c0*/  @!P2 LOP3.LUT R3, R8, 0xff, R5, 0xb8, !PT ;  /* 0x000000ff0803a812 */ /* 0x004fc600078eb805 */
[----:B------:R1:W-:Y:S04]  /*02d0*/  STS [UR58+0x34], R2 ;  /* 0x00003402ff007988 */ /* 0x0003e8000800083a */
[----:B------:R1:W-:Y:S02]  /*02e0*/  @!P2 STS [UR58+0x38], R3 ;  /* 0x00003803ff00a988 */ /* 0x0003e4000800083a */
.L_x_3:
[----:B------:R-:W-:Y:S05]  /*02f0*/  BSYNC B0 ;  /* 0x0000000000007941 */ /* 0x000fea0003800000 */
.L_x_2:
[----:B------:R-:W-:Y:S04]  /*0300*/  BSSY B0, `(.L_x_4) ;  /* 0x000000e000007945 */ /* 0x000fe80003800000 */
[----:B------:R-:W-:Y:S05]  /*0310*/  @P2 BRA `(.L_x_5) ;  /* 0x0000000000302947 */ /* 0x000fea0003800000 */
[----:B-1----:R-:W1:Y:S01]  /*0320*/  LDS R3, [UR58+0x34] ;  /* 0x0000343aff037984 */ /* 0x002e620008000800 */
[----:B--2---:R-:W2:Y:S03]  /*0330*/  LDC.64 R10, c[0x0][0x238] ;  /* 0x00008e00ff0a7b82 */ /* 0x004ea60000000a00 */
[----:B------:R-:W3:Y:S01]  /*0340*/  LDS R2, [UR58+0x1c] ;  /* 0x00001c3aff027984 */ /* 0x000ee20008000800 */
[C---:B--2---:R-:W-:Y:S01]  /*0350*/  SHF.L.U64.HI R8, R10.reuse, 0x1, R11 ;  /* 0x000000010a087819 */ /* 0x044fe2000001020b */
[----:B------:R-:W-:-:S03]  /*0360*/  IMAD.SHL.U32 R5, R10, 0x2, RZ ;  /* 0x000000020a057824 */ /* 0x000fc600078e00ff */
[--C-:B------:R-:W-:Y:S02]  /*0370*/  SHF.R.U32.HI R7, RZ, 0x4, R8.reuse ;  /* 0x00000004ff077819 */ /* 0x100fe40000011608 */
[----:B------:R-:W-:-:S05]  /*0380*/  SHF.R.U64 R5, R5, 0x4, R8 ;  /* 0x0000000405057819 */ /* 0x000fca0000001208 */
[----:B------:R4:W-:Y:S01]  /*0390*/  STS [UR58+0xc], R5 ;  /* 0x00000c05ff007988 */ /* 0x0009e2000800083a */
[----:B-1----:R-:W-:Y:S02]  /*03a0*/  LOP3.LUT R3, R3, 0x7, RZ, 0xb8, !PT ;  /* 0x0000000703037812 */ /* 0x002fe400078eb8ff */
[----:B---3--:R-:W-:-:S03]  /*03b0*/  LOP3.LUT R2, R2, 0xf, R7, 0xb8, !PT ;  /* 0x0000000f02027812 */ /* 0x008fc600078eb807 */
[----:B------:R4:W-:Y:S04]  /*03c0*/  STS [UR58+0x34], R3 ;  /* 0x00003403ff007988 */ /* 0x0009e8000800083a */
[----:B------:R4:W-:Y:S02]  /*03d0*/  STS [UR58+0x1c], R2 ;  /* 0x00001c02ff007988 */ /* 0x0009e4000800083a */
.L_x_5:
[----:B------:R-:W-:Y:S05]  /*03e0*/  BSYNC B0 ;  /* 0x0000000000007941 */ /* 0x000fea0003800000 */
.L_x_4:
[----:B------:R-:W-:Y:S04]  /*03f0*/  BSSY B1, `(.L_x_6) ;  /* 0x000001b000017945 */ /* 0x000fe80003800000 */
[----:B------:R-:W-:Y:S01]  /*0400*/  BSSY B0, `(.L_x_7) ;  /* 0x0000016000007945 */ /* 0x000fe20003800000 */
[----:B------:R-:W-:-:S03]  /*0410*/  IMAD.MOV.U32 R13, RZ, RZ, RZ ;  /* 0x000000ffff0d7224 */ /* 0x000fc600078e00ff */
[----:B------:R-:W-:Y:S05]  /*0420*/  @P2 BRA `(.L_x_8) ;  /* 0x0000000000202947 */ /* 0x000fea0003800000 */
[----:B-12-4-:R-:W1:Y:S02]  /*0430*/  LDS R2, [UR58+0x34] ;  /* 0x0000343aff027984 */ /* 0x016e640008000800 */
[----:B-1----:R-:W-:-:S05]  /*0440*/  LOP3.LUT R2, R2, 0x38, RZ, 0xb8, !PT ;  /* 0x0000003802027812 */ /* 0x002fca00078eb8ff */
[----:B------:R1:W-:Y:S01]  /*0450*/  STS [UR58+0x34], R2 ;  /* 0x00003402ff007988 */ /* 0x0003e2000800083a */
[----:B------:R-:W-:Y:S05]  /*0460*/  @P2 BRA `(.L_x_9) ;  /* 0x0000000000202947 */ /* 0x000fea0003800000 */
[----:B-1----:R-:W1:Y:S01]  /*0470*/  LDS R2, [UR58+0x8] ;  /* 0x0000083aff027984 */ /* 0x002e620008000800 */
[----:B------:R-:W-:-:S05]  /*0480*/  IMAD.MOV.U32 R3, RZ, RZ, 0x780 ;  /* 0x00000780ff037424 */ /* 0x000fca00078e00ff */
[----:B-1----:R-:W-:-:S05]  /*0490*/  LOP3.LUT R2, R2, 0x300, R3, 0xd8, !PT ;  /* 0x0000030002027812 */ /* 0x002fca00078ed803 */
[----:B------:R3:W-:Y:S02]  /*04a0*/  STS [UR58+0x8], R2 ;  /* 0x00000802ff007988 */ /* 0x0007e4000800083a */
.L_x_8:
[----:B------:R-:W-:Y:S05]  /*04b0*/  @P2 BRA `(.L_x_10) ;  /* 0x0000000000282947 */ /* 0x000fea0003800000 */
[----:B-1234-:R-:W1:Y:S02]  /*04c0*/  LDS R2, [UR58+0x8] ;  /* 0x0000083aff027984 */ /* 0x01ee640008000800 */
[----:B-1----:R-:W-:-:S05]  /*04d0*/  LOP3.LUT R2, R2, 0x1800, RZ, 0xb8, !PT ;  /* 0x0000180002027812 */ /* 0x002fca00078eb8ff */
[----:B------:R2:W-:Y:S02]  /*04e0*/  STS [UR58+0x8], R2 ;  /* 0x00000802ff007988 */ /* 0x0005e4000800083a */
.L_x_9:
[----:B------:R-:W-:Y:S05]  /*04f0*/  @P2 BREAK B0 ;  /* 0x0000000000002942 */ /* 0x000fea0003800000 */
[----:B------:R-:W-:Y:S05]  /*0500*/  @P2 BRA `(.L_x_11) ;  /* 0x0000000000242947 */ /* 0x000fea0003800000 */
[----:B------:R-:W3:Y:S01]  /*0510*/  LDS R3, [UR58+0x8] ;  /* 0x0000083aff037984 */ /* 0x000ee20008000800 */
[----:B-12---:R-:W-:-:S05]  /*0520*/  IMAD.MOV.U32 R2, RZ, RZ, 0x6000 ;  /* 0x00006000ff027424 */ /* 0x006fca00078e00ff */
[----:B---3--:R-:W-:-:S04]  /*0530*/  LOP3.LUT R2, R3, 0x6000, R2, 0xd8, !PT ;  /* 0x0000600003027812 */ /* 0x008fc800078ed802 */
[----:B------:R-:W-:-:S05]  /*0540*/  LOP3.LUT R2, R2, 0x400000, RZ, 0xb8, !PT ;  /* 0x0040000002027812 */ /* 0x000fca00078eb8ff */
[----:B------:R5:W-:Y:S02]  /*0550*/  STS [UR58+0x8], R2 ;  /* 0x00000802ff007988 */ /* 0x000be4000800083a */
.L_x_10:
[----:B------:R-:W-:Y:S05]  /*0560*/  BSYNC B0 ;  /* 0x0000000000007941 */ /* 0x000fea0003800000 */
.L_x_7:
[----:B-12345:R-:W1:Y:S02]  /*0570*/  @!P2 LDS R2, [UR58+0x8] ;  /* 0x0000083aff02a984 */ /* 0x03ee640008000800 */
[----:B-1----:R-:W-:-:S05]  /*0580*/  @!P2 LOP3.LUT R2, R2, 0x8000, RZ, 0xb8, !PT ;  /* 0x000080000202a812 */ /* 0x002fca00078eb8ff */
[----:B------:R3:W-:Y:S02]  /*0590*/  @!P2 STS [UR58+0x8], R2 ;  /* 0x00000802ff00a988 */ /* 0x0007e4000800083a */
.L_x_11:
[----:B------:R-:W-:Y:S05]  /*05a0*/  BSYNC B1 ;  /* 0x0000000000017941 */ /* 0x000fea0003800000 */
.L_x_6:
[----:B------:R-:W-:Y:S05]  /*05b0*/  WARPSYNC.ALL ;  /* 0x0000000000007948 */ /* 0x000fea0003800000 */
[----:B------:R-:W-:Y:S05]  /*05c0*/  @P0 BRA `(.L_x_12) ;  /* 0x0000000000280947 */ /* 0x000fea0003800000 */
[----:B-123--:R-:W1:Y:S01]  /*05d0*/  S2R R2, SR_LANEID ;  /* 0x0000000000027919 */ /* 0x00ee620000000000 */
[----:B------:R-:W-:Y:S05]  /*05e0*/  WARPSYNC.ALL ;  /* 0x0000000000007948 */ /* 0x000fea0003800000 */
[----:B-1----:R-:W-:-:S05]  /*05f0*/  IMAD.SHL.U32 R5, R2, 0x4, RZ ;  /* 0x0000000402057824 */ /* 0x002fca00078e00ff */
[----:B------:R-:W1:Y:S01]  /*0600*/  LDS R7, [R5+UR58] ;  /* 0x0000003a05077984 */ /* 0x000e620008000800 */
[----:B------:R-:W-:-:S05]  /*0610*/  IADD3 R2, P1, R5, UR4, RZ ;  /* 0x0000000405027c10 */ /* 0x000fca000ff3e0ff */
[----:B------:R-:W-:-:S05]  /*0620*/  IMAD.X R3, RZ, RZ, UR5, P1 ;  /* 0x00000005ff037e24 */ /* 0x000fca00088e06ff */
[----:B-1----:R4:W5:Y:S01]  /*0630*/  ATOMG.E.EXCH.STRONG.GPU PT, RZ, [R2], R7 ;  /* 0x0000000702ff73a8 */ /* 0x00296200041ee100 */
[----:B------:R-:W-:-:S04]  /*0640*/  DEPBAR {5,4,3,2,1,0} ;  /* 0x0000003f0000791a */ /* 0x000fc80000000000 */
[----:B------:R4:W-:Y:S01]  /*0650*/  UTMACCTL.IV [UR4] ;  /* 0x00000000040079b9 */ /* 0x0009e20008000000 */
[----:B------:R-:W-:Y:S01]  /*0660*/  NOP ;  /* 0x0000000000007918 */ /* 0x000fe20000000000 */
.L_x_12:
[----:B------:R-:W-:Y:S05]  /*0670*/  @P0 BRA `(.L_x_13) ;  /* 0x00000000000c0947 */ /* 0x000fea0003800000 */
[----:B------:R0:W-:Y:S01]  /*0680*/  UTMACMDFLUSH ;  /* 0x00000000000079b7 */ /* 0x0001e20000000000 */
[----:B------:R-:W-:Y:S05]  /*0690*/  @P0 BRA `(.L_x_13) ;  /* 0x0000000000040947 */ /* 0x000fea0003800000 */
[----:B------:R-:W-:-:S04]  /*06a0*/  DEPBAR.LE SB0, 0x0 ;  /* 0x000080000000791a */ /* 0x000fc80000000000 */
.L_x_13:
[----:B------:R-:W-:Y:S05]  /*06b0*/  WARPSYNC.ALL ;  /* 0x0000000000007948 */ /* 0x000fea0003800000 */
[----:B-----5:R-:W-:Y:S06]  /*06c0*/  BAR.SYNC.DEFER_BLOCKING 0x0 ;  /* 0x0000000000007b1d */ /* 0x020fec0000010000 */
[----:B------:R-:W-:Y:S02]  /*06d0*/  BSSY B1, `(.L_x_14) ;  /* 0x000000b000017945 */ /* 0x000fe40003800000 */
[----:B------:R-:W-:Y:S06]  /*06e0*/  BAR.SYNC.DEFER_BLOCKING 0x0 ;  /* 0x0000000000007b1d */ /* 0x000fec0000010000 */
[----:B------:R5:W-:Y:S01]  /*06f0*/  @!P0 STS [R12], RZ ;  /* 0x000000ff0c008388 */ /* 0x000be20000000800 */
[----:B------:R-:W-:Y:S01]  /*0700*/  NOP ;  /* 0x0000000000007918 */ /* 0x000fe20000000000 */
[----:B------:R-:W-:Y:S05]  /*0710*/  @P2 BRA `(.L_x_15) ;  /* 0x0000000000182947 */ /* 0x000fea0003800000 */
[----:B-1234-:R-:W1:Y:S01]  /*0720*/  LDS R2, [UR58+0x8] ;  /* 0x0000083aff027984 */ /* 0x01ee620008000800 */
[----:B------:R-:W2:Y:S01]  /*0730*/  LDC.64 R10, c[0x0][0x218] ;  /* 0x00008600ff0a7b82 */ /* 0x000ea20000000a00 */
[----:B------:R-:W-:Y:S02]  /*0740*/  IMAD.MOV.U32 R3, RZ, RZ, 0x70 ;  /* 0x00000070ff037424 */ /* 0x000fe400078e00ff */
[----:B--2---:R2:W-:Y:S03]  /*0750*/  STS.64 [UR58], R10 ;  /* 0x0000000aff007988 */ /* 0x0045e60008000a3a */
[----:B-1----:R-:W-:-:S05]  /*0760*/  LOP3.LUT R2, R2, 0x10, R3, 0xd8, !PT ;  /* 0x0000001002027812 */ /* 0x002fca00078ed803 */
[----:B------:R2:W-:Y:S02]  /*0770*/  STS [UR58+0x8], R2 ;  /* 0x00000802ff007988 */ /* 0x0005e4000800083a */
.L_x_15:
[----:B----4-:R-:W-:Y:S05]  /*0780*/  BSYNC B1 ;  /* 0x0000000000017941 */ /* 0x010fea0003800000 */
.L_x_14:
[----:B------:R-:W-:Y:S04]  /*0790*/  BSSY B2, `(.L_x_16) ;  /* 0x000000f000027945 */ /* 0x000fe80003800000 */
[----:B------:R-:W-:Y:S04]  /*07a0*/  BSSY B1, `(.L_x_17) ;  /* 0x000000c000017945 */ /* 0x000fe80003800000 */
[----:B------:R-:W-:Y:S05]  /*07b0*/  @P2 BRA `(.L_x_18) ;  /* 0x0000000000282947 */ /* 0x000fea0003800000 */
[----:B-123--:R-:W1:Y:S01]  /*07c0*/  LDS R2, [UR58+0x34] ;  /* 0x0000343aff027984 */ /* 0x00ee620008000800 */
[----:B------:R-:W-:Y:S01]  /*07d0*/  IMAD.MOV.U32 R3, RZ, RZ, 0x3f000000 ;  /* 0x3f000000ff037424 */ /* 0x000fe200078e00ff */
[----:B------:R-:W-:Y:S05]  /*07e0*/  @P2 BREAK B1 ;  /* 0x0000000000012942 */ /* 0x000fea0003800000 */
[----:B-1----:R-:W-:-:S05]  /*07f0*/  LOP3.LUT R2, R2, 0xff000000, R3, 0xb8, !PT ;  /* 0xff00000002027812 */ /* 0x002fca00078eb803 */
[----:B------:R1:W-:Y:S01]  /*0800*/  STS [UR58+0x34], R2 ;  /* 0x00003402ff007988 */ /* 0x0003e2000800083a */
[----:B------:R-:W-:Y:S05]  /*0810*/  @P2 BRA `(.L_x_19) ;  /* 0x0000000000182947 */ /* 0x000fea0003800000 */
[----:B------:R-:W2:Y:S01]  /*0820*/  LDS R3, [UR58+0x38] ;  /* 0x0000383aff037984 */ /* 0x000ea20008000800 */
[----:B-1----:R-:W-:-:S05]  /*0830*/  IMAD.MOV.U32 R2, RZ, RZ, 0x7f ;  /* 0x0000007fff027424 */ /* 0x002fca00078e00ff */
[----:B--2---:R-:W-:-:S05]  /*0840*/  LOP3.LUT R2, R3, 0xff, R2, 0xb8, !PT ;  /* 0x000000ff03027812 */ /* 0x004fca00078eb802 */
[----:B------:R4:W-:Y:S02]  /*0850*/  STS [UR58+0x38], R2 ;  /* 0x00003802ff007988 */ /* 0x0009e4000800083a */
.L_x_18:
[----:B------:R-:W-:Y:S05]  /*0860*/  BSYNC B1 ;  /* 0x0000000000017941 */ /* 0x000fea0003800000 */
.L_x_17:
[----:B------:R1:W-:Y:S02]  /*0870*/  @!P2 STS [UR58+0x20], R9 ;  /* 0x00002009ff00a988 */ /* 0x0003e4000800083a */
.L_x_19:
[----:B------:R-:W-:Y:S05]  /*0880*/  BSYNC B2 ;  /* 0x0000000000027941 */ /* 0x000fea0003800000 */
.L_x_16:
[----:B------:R-:W-:Y:S05]  /*0890*/  WARPSYNC.ALL ;  /* 0x0000000000007948 */ /* 0x000fea0003800000 */
[----:B------:R-:W2:Y:S01]  /*08a0*/  LDC R5, c[0x0][0x22c] ;  /* 0x00008b00ff057b82 */ /* 0x000ea20000000800 */
[----:B------:R-:W-:Y:S01]  /*08b0*/  BSSY B2, `(.L_x_20) ;  /* 0x0000010000027945 */ /* 0x000fe20003800000 */
[----:B--2---:R-:W-:-:S05]  /*08c0*/  VIADD R5, R5, 0xffffffff ;  /* 0xffffffff05057836 */ /* 0x004fca0000000000 */
[----:B------:R2:W-:Y:S01]  /*08d0*/  @!P2 STS [UR58+0x24], R5 ;  /* 0x00002405ff00a988 */ /* 0x0005e2000800083a */
[----:B------:R-:W-:Y:S05]  /*08e0*/  @P2 BRA `(.L_x_21) ;  /* 0x0000000000302947 */ /* 0x000fea0003800000 */
[----:B------:R-:W2:Y:S01]  /*08f0*/  LDS R3, [UR58+0x34] ;  /* 0x0000343aff037984 */ /* 0x000ea20008000800 */
[----:B------:R-:W2:Y:S03]  /*0900*/  LDC.64 R10, c[0x0][0x240] ;  /* 0x00009000ff0a7b82 */ /* 0x000ea60000000a00 */
[----:B-1-34-:R-:W1:Y:S01]  /*0910*/  LDS R2, [UR58+0x1c] ;  /* 0x00001c3aff027984 */ /* 0x01ae620008000800 */
[C---:B--2---:R-:W-:Y:S01]  /*0920*/  SHF.L.U64.HI R8, R10.reuse, 0x1, R11 ;  /* 0x000000010a087819 */ /* 0x044fe2000001020b */
[----:B------:R-:W-:-:S03]  /*0930*/  IMAD.SHL.U32 R7, R10, 0x2, RZ ;  /* 0x000000020a077824 */ /* 0x000fc600078e00ff */
[--C-:B------:R-:W-:Y:S02]  /*0940*/  SHF.R.U32.HI R9, RZ, 0x4, R8.reuse ;  /* 0x00000004ff097819 */ /* 0x100fe40000011608 */
[----:B------:R-:W-:-:S05]  /*0950*/  SHF.R.U64 R7, R7, 0x4, R8 ;  /* 0x0000000407077819 */ /* 0x000fca0000001208 */
[----:B------:R2:W-:Y:S01]  /*0960*/  STS [UR58+0xc], R7 ;  /* 0x00000c07ff007988 */ /* 0x0005e2000800083a */
[----:B------:R-:W-:Y:S02]  /*0970*/  LOP3.LUT R3, R3, 0x7, RZ, 0xb8, !PT ;  /* 0x0000000703037812 */ /* 0x000fe400078eb8ff */
[----:B-1----:R-:W-:-:S03]  /*0980*/  LOP3.LUT R2, R2, 0xf, R9, 0xb8, !PT ;  /* 0x0000000f02027812 */ /* 0x002fc600078eb809 */
[----:B------:R2:W-:Y:S04]  /*0990*/  STS [UR58+0x34], R3 ;  /* 0x00003403ff007988 */ /* 0x0005e8000800083a */
[----:B------:R2:W-:Y:S02]  /*09a0*/  STS [UR58+0x1c], R2 ;  /* 0x00001c02ff007988 */ /* 0x0005e4000800083a */
.L_x_21:
[----:B------:R-:W-:Y:S05]  /*09b0*/  BSYNC B2 ;  /* 0x0000000000027941 */ /* 0x000fea0003800000 */
.L_x_20:
[----:B------:R-:W-:Y:S04]  /*09c0*/  BSSY B3, `(.L_x_22) ;  /* 0x000001a000037945 */ /* 0x000fe80003800000 */
[----:B------:R-:W-:Y:S04]  /*09d0*/  BSSY B2, `(.L_x_23) ;  /* 0x0000015000027945 */ /* 0x000fe80003800000 */
[----:B------:R-:W-:Y:S05]  /*09e0*/  @P2 BRA `(.L_x_24) ;  /* 0x0000000000202947 */ /* 0x000fea0003800000 */
[----:B-1234-:R-:W1:Y:S02]  /*09f0*/  LDS R2, [UR58+0x34] ;  /* 0x0000343aff027984 */ /* 0x01ee640008000800 */
[----:B-1----:R-:W-:-:S05]  /*0a00*/  LOP3.LUT R2, R2, 0x38, RZ, 0xb8, !PT ;  /* 0x0000003802027812 */ /* 0x002fca00078eb8ff */
[----:B------:R1:W-:Y:S01]  /*0a10*/  STS [UR58+0x34], R2 ;  /* 0x00003402ff007988 */ /* 0x0003e2000800083a */
[----:B------:R-:W-:Y:S05]  /*0a20*/  @P2 BRA `(.L_x_25) ;  /* 0x0000000000202947 */ /* 0x000fea0003800000 */
[----:B-1----:R-:W1:Y:S01]  /*0a30*/  LDS R2, [UR58+0x8] ;  /* 0x0000083aff027984 */ /* 0x002e620008000800 */
[----:B------:R-:W-:-:S05]  /*0a40*/  IMAD.MOV.U32 R3, RZ, RZ, 0x780 ;  /* 0x00000780ff037424 */ /* 0x000fca00078e00ff */
[----:B-1----:R-:W-:-:S05]  /*0a50*/  LOP3.LUT R2, R2, 0x300, R3, 0xd8, !PT ;  /* 0x0000030002027812 */ /* 0x002fca00078ed803 */
[----:B------:R1:W-:Y:S02]  /*0a60*/  STS [UR58+0x8], R2 ;  /* 0x00000802ff007988 */ /* 0x0003e4000800083a */
.L_x_24:
[----:B------:R-:W-:Y:S05]  /*0a70*/  @P2 BRA `(.L_x_26) ;  /* 0x0000000000282947 */ /* 0x000fea0003800000 */
[----:B-1234-:R-:W1:Y:S02]  /*0a80*/  LDS R2, [UR58+0x8] ;  /* 0x0000083aff027984 */ /* 0x01ee640008000800 */
[----:B-1----:R-:W-:-:S05]  /*0a90*/  LOP3.LUT R2, R2, 0x1800, RZ, 0xb8, !PT ;  /* 0x0000180002027812 */ /* 0x002fca00078eb8ff */
[----:B------:R2:W-:Y:S02]  /*0aa0*/  STS [UR58+0x8], R2 ;  /* 0x00000802ff007988 */ /* 0x0005e4000800083a */
.L_x_25:
[----:B------:R-:W-:Y:S05]  /*0ab0*/  @P2 BREAK B2 ;  /* 0x0000000000022942 */ /* 0x000fea0003800000 */
[----:B------:R-:W-:Y:S05]  /*0ac0*/  @P2 BRA `(.L_x_27) ;  /* 0x0000000000242947 */ /* 0x000fea0003800000 */
[----:B-12---:R-:W1:Y:S01]  /*0ad0*/  LDS R2, [UR58+0x8] ;  /* 0x0000083aff027984 */ /* 0x006e620008000800 */
[----:B------:R-:W-:-:S05]  /*0ae0*/  IMAD.MOV.U32 R3, RZ, RZ, 0x6000 ;  /* 0x00006000ff037424 */ /* 0x000fca00078e00ff */
[----:B-1----:R-:W-:-:S04]  /*0af0*/  LOP3.LUT R2, R2, 0x6000, R3, 0xd8, !PT ;  /* 0x0000600002027812 */ /* 0x002fc800078ed803 */
[----:B------:R-:W-:-:S05]  /*0b00*/  LOP3.LUT R2, R2, 0x400000, RZ, 0xb8, !PT ;  /* 0x0040000002027812 */ /* 0x000fca00078eb8ff */
[----:B------:R1:W-:Y:S02]  /*0b10*/  STS [UR58+0x8], R2 ;  /* 0x00000802ff007988 */ /* 0x0003e4000800083a */
.L_x_26:
[----:B------:R-:W-:Y:S05]  /*0b20*/  BSYNC B2 ;  /* 0x0000000000027941 */ /* 0x000fea0003800000 */
.L_x_23:
[----:B-1234-:R-:W1:Y:S02]  /*0b30*/  @!P2 LDS R2, [UR58+0x8] ;  /* 0x0000083aff02a984 */ /* 0x01ee640008000800 */
[----:B-1----:R-:W-:-:S05]  /*0b40*/  @!P2 LOP3.LUT R2, R2, 0x8000, RZ, 0xb8, !PT ;  /* 0x000080000202a812 */ /* 0x002fca00078eb8ff */
[----:B------:R3:W-:Y:S02]  /*0b50*/  @!P2 STS [UR58+0x8], R2 ;  /* 0x00000802ff00a988 */ /* 0x0007e4000800083a */
.L_x_27:
[----:B------:R-:W-:Y:S05]  /*0b60*/  BSYNC B3 ;  /* 0x0000000000037941 */ /* 0x000fea0003800000 */
.L_x_22:
[----:B------:R-:W-:Y:S05]  /*0b70*/  WARPSYNC.ALL ;  /* 0x0000000000007948 */ /* 0x000fea0003800000 */
[----:B------:R-:W-:-:S04]  /*0b80*/  UIADD3 UR7, UR8, 0x80, URZ ;  /* 0x0000008008077890 */ /* 0x000fc8000fffe03f */
[----:B------:R-:W-:-:S04]  /*0b90*/  UIADD3 UR6, UP0, UR7, UR52, URZ ;  /* 0x0000003407067290 */ /* 0x000fc8000ff1e03f */
[----:B------:R-:W-:Y:S01]  /*0ba0*/  ULEA.HI.X.SX32 UR7, UR7, UR53, 0x1, UP0 ;  /* 0x0000003507077291 */ /* 0x000fe200080f0e3f */
[----:B------:R-:W-:Y:S11]  /*0bb0*/  @P0 BRA `(.L_x_28) ;  /* 0x0000000000280947 */ /* 0x000ff60003800000 */
[----:B-123--:R-:W1:Y:S01]  /*0bc0*/  S2R R2, SR_LANEID ;  /* 0x0000000000027919 */ /* 0x00ee620000000000 */
[----:B------:R-:W-:Y:S05]  /*0bd0*/  WARPSYNC.ALL ;  /* 0x0000000000007948 */ /* 0x000fea0003800000 */
[----:B-1----:R-:W-:-:S05]  /*0be0*/  IMAD.SHL.U32 R8, R2, 0x4, RZ ;  /* 0x0000000402087824 */ /* 0x002fca00078e00ff */
[----:B------:R-:W1:Y:S01]  /*0bf0*/  LDS R7, [R8+UR58] ;  /* 0x0000003a08077984 */ /* 0x000e620008000800 */
[----:B------:R-:W-:-:S05]  /*0c00*/  IADD3 R2, P1, R8, UR6, RZ ;  /* 0x0000000608027c10 */ /* 0x000fca000ff3e0ff */
[----:B------:R-:W-:-:S05]  /*0c10*/  IMAD.X R3, RZ, RZ, UR7, P1 ;  /* 0x00000007ff037e24 */ /* 0x000fca00088e06ff */
[----:B-1----:R4:W2:Y:S01]  /*0c20*/  ATOMG.E.EXCH.STRONG.GPU PT, RZ, [R2], R7 ;  /* 0x0000000702ff73a8 */ /* 0x0028a200041ee100 */
[----:B------:R-:W-:-:S04]  /*0c30*/  DEPBAR {5,4,3,2,1,0} ;  /* 0x0000003f0000791a */ /* 0x000fc80000000000 */
[----:B------:R4:W-:Y:S01]  /*0c40*/  UTMACCTL.IV [UR6] ;  /* 0x00000000060079b9 */ /* 0x0009e20008000000 */
[----:B------:R-:W-:Y:S01]  /*0c50*/  NOP ;  /* 0x0000000000007918 */ /* 0x000fe20000000000 */
.L_x_28:
[----:B------:R-:W-:Y:S05]  /*0c60*/  @P0 BRA `(.L_x_29) ;  /* 0x00000000000c0947 */ /* 0x000fea0003800000 */
[----:B------:R0:W-:Y:S01]  /*0c70*/  UTMACMDFLUSH ;  /* 0x00000000000079b7 */ /* 0x0001e20000000000 */
[----:B------:R-:W-:Y:S05]  /*0c80*/  @P0 BRA `(.L_x_29) ;  /* 0x0000000000040947 */ /* 0x000fea0003800000 */
[----:B------:R-:W-:-:S04]  /*0c90*/  DEPBAR.LE SB0, 0x0 ;  /* 0x000080000000791a */ /* 0x000fc80000000000 */
.L_x_29:
[----:B------:R-:W-:Y:S05]  /*0ca0*/  WARPSYNC.ALL ;  /* 0x0000000000007948 */ /* 0x000fea0003800000 */
[----:B--2---:R-:W-:Y:S06]  /*0cb0*/  BAR.SYNC.DEFER_BLOCKING 0x0 ;  /* 0x0000000000007b1d */ /* 0x004fec0000010000 */
[----:B------:R-:W-:Y:S02]  /*0cc0*/  BSSY B3, `(.L_x_30) ;  /* 0x000000b000037945 */ /* 0x000fe40003800000 */
[----:B------:R-:W-:Y:S06]  /*0cd0*/  BAR.SYNC.DEFER_BLOCKING 0x0 ;  /* 0x0000000000007b1d */ /* 0x000fec0000010000 */
[----:B------:R2:W-:Y:S01]  /*0ce0*/  @!P0 STS [R12], RZ ;  /* 0x000000ff0c008388 */ /* 0x0005e20000000800 */
[----:B------:R-:W-:Y:S01]  /*0cf0*/  NOP ;  /* 0x0000000000007918 */ /* 0x000fe20000000000 */
[----:B------:R-:W-:Y:S05]  /*0d00*/  @P2 BRA `(.L_x_31) ;  /* 0x0000000000182947 */ /* 0x000fea0003800000 */
[----:B-1-34-:R-:W1:Y:S01]  /*0d10*/  LDS R2, [UR58+0x8] ;  /* 0x0000083aff027984 */ /* 0x01ae620008000800 */
[----:B------:R-:W3:Y:S01]  /*0d20*/  LDC.64 R8, c[0x0][0x220] ;  /* 0x00008800ff087b82 */ /* 0x000ee20000000a00 */
[----:B------:R-:W-:Y:S02]  /*0d30*/  IMAD.MOV.U32 R3, RZ, RZ, 0x70 ;  /* 0x00000070ff037424 */ /* 0x000fe400078e00ff */
[----:B---3--:R3:W-:Y:S03]  /*0d40*/  STS.64 [UR58], R8 ;  /* 0x00000008ff007988 */ /* 0x0087e60008000a3a */
[----:B-1----:R-:W-:-:S05]  /*0d50*/  LOP3.LUT R2, R2, 0x10, R3, 0xd8, !PT ;  /* 0x0000001002027812 */ /* 0x002fca00078ed803 */
[----:B------:R3:W-:Y:S02]  /*0d60*/  STS [UR58+0x8], R2 ;  /* 0x00000802ff007988 */ /* 0x0007e4000800083a */
.L_x_31:
[----:B----4-:R-:W-:Y:S05]  /*0d70*/  BSYNC B3 ;  /* 0x0000000000037941 */ /* 0x010fea0003800000 */
.L_x_30:
[----:B------:R-:W-:Y:S04]  /*0d80*/  BSSY B4, `(.L_x_32) ;  /* 0x0000011000047945 */ /* 0x000fe80003800000 */
[----:B------:R-:W-:Y:S04]  /*0d90*/  BSSY B3, `(.L_x_33) ;  /* 0x000000e000037945 */ /* 0x000fe80003800000 */
[----:B------:R-:W-:Y:S05]  /*0da0*/  @P2 BRA `(.L_x_34) ;  /* 0x0000000000242947 */ /* 0x000fea0003800000 */
[----:B-1-3--:R-:W1:Y:S01]  /*0db0*/  LDS R2, [UR58+0x34] ;  /* 0x0000343aff027984 */ /* 0x00ae620008000800 */
[----:B------:R-:W-:-:S05]  /*0dc0*/  IMAD.MOV.U32 R3, RZ, RZ, 0x3f000000 ;  /* 0x3f000000ff037424 */ /* 0x000fca00078e00ff */
[----:B-1----:R-:W-:-:S05]  /*0dd0*/  LOP3.LUT R2, R2, 0xff000000, R3, 0xb8, !PT ;  /* 0xff00000002027812 */ /* 0x002fca00078eb803 */
[----:B------:R1:W-:Y:S01]  /*0de0*/  STS [UR58+0x34], R2 ;  /* 0x00003402ff007988 */ /* 0x0003e2000800083a */
[----:B------:R-:W-:Y:S05]  /*0df0*/  @P2 BRA `(.L_x_35) ;  /* 0x00000000001c2947 */ /* 0x000fea0003800000 */
[----:B-1----:R-:W1:Y:S01]  /*0e00*/  LDS R2, [UR58+0x38] ;  /* 0x0000383aff027984 */ /* 0x002e620008000800 */
[----:B------:R-:W-:-:S05]  /*0e10*/  IMAD.MOV.U32 R3, RZ, RZ, 0xff ;  /* 0x000000ffff037424 */ /* 0x000fca00078e00ff */
[----:B-1----:R-:W-:-:S05]  /*0e20*/  LOP3.LUT R2, R2, 0xff, R3, 0xb8, !PT ;  /* 0x000000ff02027812 */ /* 0x002fca00078eb803 */
[----:B------:R4:W-:Y:S02]  /*0e30*/  STS [UR58+0x38], R2 ;  /* 0x00003802ff007988 */ /* 0x0009e4000800083a */
.L_x_34:
[----:B------:R-:W-:Y:S05]  /*0e40*/  @P2 BREAK B3 ;  /* 0x0000000000032942 */ /* 0x000fea0003800000 */
[----:B------:R-:W-:Y:S05]  /*0e50*/  @P2 BRA `(.L_x_36) ;  /* 0x00000000000c2947 */ /* 0x000fea0003800000 */
[----:B------:R1:W-:Y:S02]  /*0e60*/  STS [UR58+0x20], R5 ;  /* 0x00002005ff007988 */ /* 0x0003e4000800083a */
.L_x_35:
[----:B------:R-:W-:Y:S05]  /*0e70*/  BSYNC B3 ;  /* 0x0000000000037941 */ /* 0x000fea0003800000 */
.L_x_33:
[----:B------:R1:W-:Y:S02]  /*0e80*/  @!P2 STS [UR58+0x24], R4 ;  /* 0x00002404ff00a988 */ /* 0x0003e4000800083a */
.L_x_36:
[----:B------:R-:W-:Y:S05]  /*0e90*/  BSYNC B4 ;  /* 0x0000000000047941 */ /* 0x000fea0003800000 */
.L_x_32:
[----:B------:R-:W-:Y:S05]  /*0ea0*/  WARPSYNC.ALL ;  /* 0x0000000000007948 */ /* 0x000fea0003800000 */
[----:B------:R-:W-:Y:S04]  /*0eb0*/  BSSY B4, `(.L_x_37) ;  /* 0x000000e000047945 */ /* 0x000fe80003800000 */
[----:B------:R-:W-:Y:S05]  /*0ec0*/  @P2 BRA `(.L_x_38) ;  /* 0x0000000000302947 */ /* 0x000fea0003800000 */
[----:B------:R-:W5:Y:S01]  /*0ed0*/  LDS R3, [UR58+0x34] ;  /* 0x0000343aff037984 */ /* 0x000f620008000800 */
[----:B-1----:R-:W1:Y:S03]  /*0ee0*/  LDC.64 R4, c[0x0][0x248] ;  /* 0x00009200ff047b82 */ /* 0x002e660000000a00 */
[----:B---34-:R-:W3:Y:S01]  /*0ef0*/  LDS R2, [UR58+0x1c] ;  /* 0x00001c3aff027984 */ /* 0x018ee20008000800 */
[C---:B-1----:R-:W-:Y:S01]  /*0f00*/  SHF.L.U64.HI R5, R4.reuse, 0x1, R5 ;  /* 0x0000000104057819 */ /* 0x042fe20000010205 */
[----:B------:R-:W-:-:S03]  /*0f10*/  IMAD.SHL.U32 R4, R4, 0x2, RZ ;  /* 0x0000000204047824 */ /* 0x000fc600078e00ff */
[--C-:B------:R-:W-:Y:S02]  /*0f20*/  SHF.R.U32.HI R7, RZ, 0x4, R5.reuse ;  /* 0x00000004ff077819 */ /* 0x100fe40000011605 */
[----:B------:R-:W-:-:S05]  /*0f30*/  SHF.R.U64 R4, R4, 0x4, R5 ;  /* 0x0000000404047819 */ /* 0x000fca0000001205 */
[----:B------:R1:W-:Y:S01]  /*0f40*/  STS [UR58+0xc], R4 ;  /* 0x00000c04ff007988 */ /* 0x0003e2000800083a */
[----:B-----5:R-:W-:Y:S02]  /*0f50*/  LOP3.LUT R3, R3, 0x7, RZ, 0xb8, !PT ;  /* 0x0000000703037812 */ /* 0x020fe400078eb8ff */
[----:B---3--:R-:W-:-:S03]  /*0f60*/  LOP3.LUT R2, R2, 0xf, R7, 0xb8, !PT ;  /* 0x0000000f02027812 */ /* 0x008fc600078eb807 */
[----:B------:R1:W-:Y:S04]  /*0f70*/  STS [UR58+0x34], R3 ;  /* 0x00003403ff007988 */ /* 0x0003e8000800083a */
[----:B------:R1:W-:Y:S02]  /*0f80*/  STS [UR58+0x1c], R2 ;  /* 0x00001c02ff007988 */ /* 0x0003e4000800083a */
.L_x_38:
[----:B------:R-:W-:Y:S05]  /*0f90*/  BSYNC B4 ;  /* 0x0000000000047941 */ /* 0x000fea0003800000 */
.L_x_37:
[----:B------:R-:W-:Y:S04]  /*0fa0*/  BSSY B4, `(.L_x_39) ;  /* 0x000001a000047945 */ /* 0x000fe80003800000 */
[----:B------:R-:W-:Y:S04]  /*0fb0*/  BSSY B5, `(.L_x_40) ;  /* 0x0000015000057945 */ /* 0x000fe80003800000 */
        /* <DEDUP_REMOVED lines=9> */
.L_x_41:
[----:B------:R-:W-:Y:S05]  /*1050*/  @P2 BRA `(.L_x_43) ;  /* 0x0000000000282947 */ /* 0x000fea0003800000 */
[----:B-1-34-:R-:W1:Y:S02]  /*1060*/  LDS R2, [UR58+0x8] ;  /* 0x0000083aff027984 */ /* 0x01ae640008000800 */
[----:B-1----:R-:W-:-:S05]  /*1070*/  LOP3.LUT R2, R2, 0x1800, RZ, 0xb8, !PT ;  /* 0x0000180002027812 */ /* 0x002fca00078eb8ff */
[----:B------:R3:W-:Y:S02]  /*1080*/  STS [UR58+0x8], R2 ;  /* 0x00000802ff007988 */ /* 0x0007e4000800083a */
.L_x_42:
[----:B------:R-:W-:Y:S05]  /*1090*/  @P2 BREAK B5 ;  /* 0x0000000000052942 */ /* 0x000fea0003800000 */
[----:B------:R-:W-:Y:S05]  /*10a0*/  @P2 BRA `(.L_x_44) ;  /* 0x0000000000242947 */ /* 0x000fea0003800000 */
[----:B-1-3--:R-:W1:Y:S01]  /*10b0*/  LDS R2, [UR58+0x8] ;  /* 0x0000083aff027984 */ /* 0x00ae620008000800 */
[----:B------:R-:W-:-:S05]  /*10c0*/  IMAD.MOV.U32 R3, RZ, RZ, 0x6000 ;  /* 0x00006000ff037424 */ /* 0x000fca00078e00ff */
[----:B-1----:R-:W-:-:S04]  /*10d0*/  LOP3.LUT R2, R2, 0x6000, R3, 0xd8, !PT ;  /* 0x0000600002027812 */ /* 0x002fc800078ed803 */
[----:B------:R-:W-:-:S05]  /*10e0*/  LOP3.LUT R2, R2, 0x400000, RZ, 0xb8, !PT ;  /* 0x0040000002027812 */ /* 0x000fca00078eb8ff */
[----:B------:R1:W-:Y:S02]  /*10f0*/  STS [UR58+0x8], R2 ;  /* 0x00000802ff007988 */ /* 0x0003e4000800083a */
.L_x_43:
[----:B------:R-:W-:Y:S05]  /*1100*/  BSYNC B5 ;  /* 0x0000000000057941 */ /* 0x000fea0003800000 */
.L_x_40:
[----:B-1-34-:R-:W1:Y:S02]  /*1110*/  @!P2 LDS R2, [UR58+0x8] ;  /* 0x0000083aff02a984 */ /* 0x01ae640008000800 */
[----:B-1----:R-:W-:-:S05]  /*1120*/  @!P2 LOP3.LUT R2, R2, 0x8000, RZ, 0xb8, !PT ;  /* 0x000080000202a812 */ /* 0x002fca00078eb8ff */
[----:B------:R4:W-:Y:S02]  /*1130*/  @!P2 STS [UR58+0x8], R2 ;  /* 0x00000802ff00a988 */ /* 0x0009e4000800083a */
.L_x_44:
[----:B------:R-:W-:Y:S05]  /*1140*/  BSYNC B4 ;  /* 0x0000000000047941 */ /* 0x000fea0003800000 */
.L_x_39:
[----:B------:R-:W-:Y:S05]  /*1150*/  WARPSYNC.ALL ;  /* 0x0000000000007948 */ /* 0x000fea0003800000 */
[----:B------:R-:W-:Y:S01]  /*1160*/  UIADD3 UR8, UR8, 0x100, URZ ;  /* 0x0000010008087890 */ /* 0x000fe2000fffe03f */
[----:B------:R-:W-:Y:S01]  /*1170*/  ISETP.GE.AND P1, PT, R14, 0x1, PT ;  /* 0x000000010e00780c */ /* 0x000fe20003f26270 */
[----:B------:R-:W-:Y:S01]  /*1180*/  IMAD.MOV.U32 R88, RZ, RZ, RZ ;  /* 0x000000ffff587224 */ /* 0x000fe200078e00ff */
[----:B------:R-:W-:Y:S01]  /*1190*/  SHF.R.U32.HI R7, RZ, 0x5, R0 ;  /* 0x00000005ff077819 */ /* 0x000fe20000011600 */
[----:B------:R-:W-:-:S04]  /*11a0*/  UIADD3 UR52, UP0, UR8, UR52, URZ ;  /* 0x0000003408347290 */ /* 0x000fc8000ff1e03f */
[----:B------:R-:W-:Y:S01]  /*11b0*/  ULEA.HI.X.SX32 UR53, UR8, UR53, 0x1, UP0 ;  /* 0x0000003508357291 */ /* 0x000fe200080f0e3f */
[----:B------:R-:W-:Y:S11]  /*11c0*/  @P0 BRA `(.L_x_45) ;  /* 0x0000000000280947 */ /* 0x000ff60003800000 */
[----:B-1-34-:R-:W1:Y:S01]  /*11d0*/  S2R R2, SR_LANEID ;  /* 0x0000000000027919 */ /* 0x01ae620000000000 */
[----:B------:R-:W-:Y:S05]  /*11e0*/  WARPSYNC.ALL ;  /* 0x0000000000007948 */ /* 0x000fea0003800000 */
[----:B-1----:R-:W-:-:S05]  /*11f0*/  IMAD.SHL.U32 R4, R2, 0x4, RZ ;  /* 0x0000000402047824 */ /* 0x002fca00078e00ff */
[----:B------:R-:W1:Y:S01]  /*1200*/  LDS R5, [R4+UR58] ;  /* 0x0000003a04057984 */ /* 0x000e620008000800 */
[----:B------:R-:W-:-:S05]  /*1210*/  IADD3 R2, P3, R4, UR52, RZ ;  /* 0x0000003404027c10 */ /* 0x000fca000ff7e0ff */
[----:B------:R-:W-:-:S05]  /*1220*/  IMAD.X R3, RZ, RZ, UR53, P3 ;  /* 0x00000035ff037e24 */ /* 0x000fca00098e06ff */
[----:B-1----:R1:W3:Y:S01]  /*1230*/  ATOMG.E.EXCH.STRONG.GPU PT, RZ, [R2], R5 ;  /* 0x0000000502ff73a8 */ /* 0x0022e200041ee100 */
[----:B------:R-:W-:-:S04]  /*1240*/  DEPBAR {5,4,3,2,1,0} ;  /* 0x0000003f0000791a */ /* 0x000fc80000000000 */
[----:B------:R1:W-:Y:S01]  /*1250*/  UTMACCTL.IV [UR52] ;  /* 0x00000000340079b9 */ /* 0x0003e20008000000 */
[----:B------:R-:W-:Y:S01]  /*1260*/  NOP ;  /* 0x0000000000007918 */ /* 0x000fe20000000000 */
.L_x_45:
[----:B------:R-:W-:Y:S05]  /*1270*/  @P0 BRA `(.L_x_46) ;  /* 0x00000000000c0947 */ /* 0x000fea0003800000 */
[----:B------:R0:W-:Y:S01]  /*1280*/  UTMACMDFLUSH ;  /* 0x00000000000079b7 */ /* 0x0001e20000000000 */
[----:B------:R-:W-:Y:S05]  /*1290*/  @P0 BRA `(.L_x_46) ;  /* 0x0000000000040947 */ /* 0x000fea0003800000 */
[----:B------:R-:W-:-:S04]  /*12a0*/  DEPBAR.LE SB0, 0x0 ;  /* 0x000080000000791a */ /* 0x000fc80000000000 */
.L_x_46:
[----:B------:R-:W-:Y:S05]  /*12b0*/  WARPSYNC.ALL ;  /* 0x0000000000007948 */ /* 0x000fea0003800000 */
[----:B---3--:R-:W-:Y:S01]  /*12c0*/  BAR.SYNC.DEFER_BLOCKING 0x0 ;  /* 0x0000000000007b1d */ /* 0x008fe20000010000 */
[----:B------:R-:W-:Y:S01]  /*12d0*/  R2UR UR57, R7 ;  /* 0x00000000073972ca */ /* 0x000fe200000e0000 */
[----:B------:R-:W-:Y:S01]  /*12e0*/  USHF.L.U32 UR19, UR54, 0x7, URZ ;  /* 0x0000000736137899 */ /* 0x000fe2000800063f */
[----:B------:R-:W-:Y:S01]  /*12f0*/  IMAD.MOV.U32 R89, RZ, RZ, RZ ;  /* 0x000000ffff597224 */ /* 0x000fe200078e00ff */
[----:B------:R-:W-:Y:S01]  /*1300*/  USHF.L.U32 UR15, UR55, 0x8, URZ ;  /* 0x00000008370f7899 */ /* 0x000fe2000800063f */
[----:B------:R-:W-:Y:S01]  /*1310*/  CS2R R90, SRZ ;  /* 0x00000000005a7805 */ /* 0x000fe2000001ff00 */
[----:B------:R-:W-:Y:S01]  /*1320*/  VOTEU.ALL UP0, P2 ;  /* 0x00000000003f7886 */ /* 0x000fe20001000000 */
[----:B------:R-:W-:Y:S01]  /*1330*/  UMOV UR8, 0x1 ;  /* 0x0000000100087882 */ /* 0x000fe20000000000 */
[----:B------:R-:W-:-:S02]  /*1340*/  CS2R R92, SRZ ;  /* 0x00000000005c7805 */ /* 0x000fc4000001ff00 */
[----:B------:R-:W-:Y:S02]  /*1350*/  CS2R R94, SRZ ;  /* 0x00000000005e7805 */ /* 0x000fe4000001ff00 */
[----:B------:R-:W-:Y:S01]  /*1360*/  CS2R R96, SRZ ;  /* 0x0000000000607805 */ /* 0x000fe2000001ff00 */
[----:B------:R-:W-:-:S04]  /*1370*/  @!UP0 UIADD3 UR8, -UR8, 0x100000, URZ ;  /* 0x0010000008088890 */ /* 0x000fc8000fffe13f */
[----:B------:R-:W-:Y:S02]  /*1380*/  @!UP0 USHF.L.U32 UR9, UR8, 0xb, URZ ;  /* 0x0000000b08098899 */ /* 0x000fe4000800063f */
[----:B------:R-:W-:Y:S01]  /*1390*/  @!UP0 USHF.L.U32 UR8, UR8, 0x1, URZ ;  /* 0x0000000108088899 */ /* 0x000fe2000800063f */
[----:B------:R-:W-:Y:S01]  /*13a0*/  CS2R R98, SRZ ;  /* 0x0000000000627805 */ /* 0x000fe2000001ff00 */
[----:B------:R-:W-:Y:S01]  /*13b0*/  VOTEU.ALL UP0, P2 ;  /* 0x00000000003f7886 */ /* 0x000fe20001000000 */
[----:B------:R-:W-:Y:S02]  /*13c0*/  CS2R R100, SRZ ;  /* 0x0000000000647805 */ /* 0x000fe4000001ff00 */
[----:B------:R-:W-:Y:S02]  /*13d0*/  CS2R R102, SRZ ;  /* 0x0000000000667805 */ /* 0x000fe4000001ff00 */
[----:B------:R-:W-:Y:S02]  /*13e0*/  CS2R R104, SRZ ;  /* 0x0000000000687805 */ /* 0x000fe4000001ff00 */
[----:B------:R-:W-:-:S02]  /*13f0*/  CS2R R106, SRZ ;  /* 0x00000000006a7805 */ /* 0x000fc4000001ff00 */
[----:B------:R-:W-:Y:S02]  /*1400*/  CS2R R108, SRZ ;  /* 0x00000000006c7805 */ /* 0x000fe4000001ff00 */
[----:B------:R-:W-:Y:S02]  /*1410*/  CS2R R110, SRZ ;  /* 0x00000000006e7805 */ /* 0x000fe4000001ff00 */
[----:B------:R-:W-:Y:S02]  /*1420*/  CS2R R112, SRZ ;  /* 0x0000000000707805 */ /* 0x000fe4000001ff00 */
[----:B------:R-:W-:Y:S02]  /*1430*/  CS2R R114, SRZ ;  /* 0x0000000000727805 */ /* 0x000fe4000001ff00 */
[----:B------:R-:W-:Y:S02]  /*1440*/  CS2R R116, SRZ ;  /* 0x0000000000747805 */ /* 0x000fe4000001ff00 */
[----:B------:R-:W-:Y:S01]  /*1450*/  CS2R R118, SRZ ;  /* 0x0000000000767805 */ /* 0x000fe2000001ff00 */
[----:B------:R-:W3:Y:S02]  /*1460*/  FENCE.VIEW.ASYNC.S ;  /* 0x00000000000073c6 */ /* 0x000ee40000000000 */
[----:B---3--:R3:W1:Y:S01]  /*1470*/  @!UP0 SYNCS.EXCH.64 URZ, [UR58+0x18000], UR8 ;  /* 0x018000083a3f85b2 */ /* 0x0086620008000100 */
[----:B------:R-:W-:-:S02]  /*1480*/  CS2R R120, SRZ ;  /* 0x0000000000787805 */ /* 0x000fc4000001ff00 */
[----:B------:R-:W-:Y:S02]  /*1490*/  CS2R R122, SRZ ;  /* 0x00000000007a7805 */ /* 0x000fe4000001ff00 */
[----:B------:R-:W-:Y:S02]  /*14a0*/  CS2R R124, SRZ ;  /* 0x00000000007c7805 */ /* 0x000fe4000001ff00 */
        /* <DEDUP_REMOVED lines=44> */
[----:B------:R-:W-:Y:S01]  /*1770*/  CS2R R86, SRZ ;  /* 0x0000000000567805 */ /* 0x000fe2000001ff00 */
[----:B-1----:R-:W-:Y:S06]  /*1780*/  @!P1 BRA `(.L_x_47) ;  /* 0x0000000800789947 */ /* 0x002fec0003800000 */
[----:B---3--:R-:W-:Y:S01]  /*1790*/  UIADD3 UR9, UR58, 0x10000, URZ ;  /* 0x000100003a097890 */ /* 0x008fe2000fffe03f */
[----:B------:R-:W-:Y:S01]  /*17a0*/  CS2R R88, SRZ ;  /* 0x0000000000587805 */ /* 0x000fe2000001ff00 */
[----:B------:R-:W-:Y:S01]  /*17b0*/  UMOV UR8, URZ ;  /* 0x0000003f00087c82 */ /* 0x000fe20008000000 */
[----:B------:R-:W-:Y:S01]  /*17c0*/  CS2R R90, SRZ ;  /* 0x00000000005a7805 */ /* 0x000fe2000001ff00 */
[----:B------:R-:W-:Y:S01]  /*17d0*/  USHF.R.U32.HI UR9, URZ, 0x4, UR9 ;  /* 0x000000043f097899 */ /* 0x000fe20008011609 */
[----:B------:R-:W-:Y:S02]  /*17e0*/  CS2R R92, SRZ ;  /* 0x00000000005c7805 */ /* 0x000fe4000001ff00 */
[----:B------:R-:W-:Y:S02]  /*17f0*/  CS2R R94, SRZ ;  /* 0x00000000005e7805 */ /* 0x000fe4000001ff00 */
[----:B------:R-:W-:Y:S01]  /*1800*/  CS2R R96, SRZ ;  /* 0x0000000000607805 */ /* 0x000fe2000001ff00 */
[----:B------:R-:W-:Y:S01]  /*1810*/  USGXT.U32 UR10, UR9, 0xe ;  /* 0x0000000e090a789a */ /* 0x000fe20008000000 */
[----:B------:R-:W-:-:S02]  /*1820*/  CS2R R98, SRZ ;  /* 0x0000000000627805 */ /* 0x000fc4000001ff00 */
[----:B------:R-:W-:Y:S02]  /*1830*/  CS2R R100, SRZ ;  /* 0x0000000000647805 */ /* 0x000fe4000001ff00 */
[----:B------:R-:W-:Y:S01]  /*1840*/  CS2R R102, SRZ ;  /* 0x0000000000667805 */ /* 0x000fe2000001ff00 */
[----:B------:R-:W-:Y:S01]  /*1850*/  UIADD3 UR22, UP0, UR10, 0x2, URZ ;  /* 0x000000020a167890 */ /* 0x000fe2000ff1e03f */
[----:B------:R-:W-:Y:S02]  /*1860*/  CS2R R104, SRZ ;  /* 0x0000000000687805 */ /* 0x000fe4000001ff00 */
[----:B------:R-:W-:Y:S02]  /*1870*/  CS2R R106, SRZ ;  /* 0x00000000006a7805 */ /* 0x000fe4000001ff00 */
[----:B------:R-:W-:Y:S01]  /*1880*/  CS2R R108, SRZ ;  /* 0x00000000006c7805 */ /* 0x000fe2000001ff00 */
[----:B------:R-:W-:Y:S01]  /*1890*/  UIADD3.X UR23, UR8, 0x40000040, URZ, UP0, !UPT ;  /* 0x4000004008177890 */ /* 0x000fe200087fe43f */
        /* <DEDUP_REMOVED lines=52> */
[----:B------:R-:W-:Y:S01]  /*1be0*/  CS2R R86, SRZ ;  /* 0x0000000000567805 */ /* 0x000fe2000001ff00 */
[----:B------:R-:W-:Y:S02]  /*1bf0*/  UIADD3.64 UR26, UR22, 0x2, URZ ;  /* 0x00000002161a7897 */ /* 0x000fe4000fffe03f */
[----:B------:R-:W-:Y:S02]  /*1c00*/  UIADD3.64 UR30, UR22, 0x4, URZ ;  /* 0x00000004161e7897 */ /* 0x000fe4000fffe03f */
[----:B------:R-:W-:-:S02]  /*1c10*/  UIADD3.64 UR34, UR22, 0x3fe, URZ ;  /* 0x000003fe16227897 */ /* 0x000fc4000fffe03f */
[----:B------:R-:W-:Y:S02]  /*1c20*/  UIADD3.64 UR38, UR22, 0x400, URZ ;  /* 0x0000040016267897 */ /* 0x000fe4000fffe03f */
[----:B------:R-:W-:Y:S02]  /*1c30*/  UIADD3.64 UR42, UR22, 0x402, URZ ;  /* 0x00000402162a7897 */ /* 0x000fe4000fffe03f */
[----:B------:R-:W-:Y:S01]  /*1c40*/  UIADD3.64 UR46, UR22, 0x404, URZ ;  /* 0x00000404162e7897 */ /* 0x000fe2000fffe03f */
[----:B------:R-:W-:Y:S01]  /*1c50*/  UMOV UR56, URZ ;  /* 0x0000003f00387c82 */ /* 0x000fe20008000000 */
[----:B------:R-:W-:-:S10]  /*1c60*/  UMOV UR11, 0x40000040 ;  /* 0x40000040000b7882 */ /* 0x000fd40000000000 */
.L_x_49:
[----:B------:R-:W-:Y:S01]  /*1c70*/  BAR.SYNC.DEFER_BLOCKING 0x0 ;  /* 0x0000000000007b1d */ /* 0x000fe20000010000 */
[----:B----4-:R-:W-:Y:S01]  /*1c80*/  @!P2 IMAD.MOV.U32 R2, RZ, RZ, 0x18000 ;  /* 0x00018000ff02a424 */ /* 0x010fe200078e00ff */
[----:B------:R-:W-:Y:S01]  /*1c90*/  ELECT P0, URZ, PT ;  /* 0x00000000003f782f */ /* 0x000fe20003800000 */
[----:B------:R-:W-:-:S03]  /*1ca0*/  ULOP3.LUT UR8, UR57, 0x1, URZ, 0xc0, !UPT ;  /* 0x0000000139087892 */ /* 0x000fc6000f8ec03f */
[C---:B------:R-:W-:Y:S02]  /*1cb0*/  ISETP.LT.U32.AND P0, PT, R6.reuse, 0x40, P0 ;  /* 0x000000400600780c */ /* 0x040fe40000701070 */
[----:B------:R-:W-:Y:S01]  /*1cc0*/  ELECT P1, URZ, PT ;  /* 0x00000000003f782f */ /* 0x000fe20003820000 */
[----:B------:R-:W-:Y:S02]  /*1cd0*/  ULEA UR12, UR8, UR58, 0xf ;  /* 0x0000003a080c7291 */ /* 0x000fe4000f8e783f */
[----:B------:R-:W-:Y:S01]  /*1ce0*/  ULEA UR14, UR8, UR56, 0x6 ;  /* 0x00000038080e7291 */ /* 0x000fe2000f8e303f */
[----:B------:R-:W-:Y:S01]  /*1cf0*/  ISETP.LT.U32.AND P1, PT, R6, 0x40, P1 ;  /* 0x000000400600780c */ /* 0x000fe20000f21070 */
[----:B------:R-:W-:Y:S02]  /*1d00*/  UIMAD UR16, UR8, -0x4000, UR12 ;  /* 0xffffc000081078a4 */ /* 0x000fe4000f8e020c */
[----:B------:R-:W-:Y:S01]  /*1d10*/  USHF.L.U32 UR8, UR57, 0x7, URZ ;  /* 0x0000000739087899 */ /* 0x000fe2000800063f */
[----:B------:R-:W-:-:S02]  /*1d20*/  UMOV UR9, 0x40000040 ;  /* 0x4000004000097882 */ /* 0x000fc40000000000 */
[----:B------:R-:W-:Y:S01]  /*1d30*/  UMOV UR18, UR14 ;  /* 0x0000000e00127c82 */ /* 0x000fe20008000000 */
[----:B------:R-:W-:Y:S01]  /*1d40*/  VOTEU.ANY UP0, P0 ;  /* 0x00000000003f7886 */ /* 0x000fe20000000100 */
[----:B------:R-:W-:Y:S01]  /*1d50*/  VOTEU.ANY UP2, P0 ;  /* 0x00000000003f7886 */ /* 0x000fe20000040100 */
[----:B------:R-:W-:Y:S01]  /*1d60*/  ULOP3.LUT UR8, UR8, 0x200, URZ, 0xc0, !UPT ;  /* 0x0000020008087892 */ /* 0x000fe2000f8ec03f */
[----:B------:R1:W-:Y:S01]  /*1d70*/  @!P2 SYNCS.ARRIVE.TRANS64 RZ, [UR58+0x18000], R2 ;  /* 0x01800002ffffa9a7 */ /* 0x0003e2000800003a */
[----:B------:R3:W-:Y:S06]  /*1d80*/  MEMBAR.ALL.CTA ;  /* 0x0000000000007992 */ /* 0x0007ec0000008000 */
[----:B---3--:R-:W3:Y:S01]  /*1d90*/  FENCE.VIEW.ASYNC.S ;  /* 0x00000000000073c6 */ /* 0x008ee20000000000 */
[----:B------:R-:W-:Y:S01]  /*1da0*/  @UP0 UIADD3 UR13, UR58, 0x18000, URZ ;  /* 0x000180003a0d0890 */ /* 0x000fe2000fffe03f */
[----:B------:R-:W-:Y:S01]  /*1db0*/  @UP0 UMOV UR20, UR4 ;  /* 0x0000000400140c82 */ /* 0x000fe20008000000 */
[----:B------:R-:W-:Y:S01]  /*1dc0*/  @UP0 UMOV UR21, UR5 ;  /* 0x0000000500150c82 */ /* 0x000fe20008000000 */
[----:B---3--:R-:W-:Y:S01]  /*1dd0*/  VOTEU.ANY UP1, P1 ;  /* 0x00000000003f7886 */ /* 0x008fe20000820100 */
[----:B------:R-:W-:Y:S01]  /*1de0*/  VOTEU.ANY UP3, P1 ;  /* 0x00000000003f7886 */ /* 0x000fe20000860100 */
[----:B-1----:R-:W-:Y:S01]  /*1df0*/  SHF.L.U32 R2, R13, 0x1f, RZ ;  /* 0x0000001f0d027819 */ /* 0x002fe200000006ff */
[----:B------:R-:W-:-:S02]  /*1e00*/  ULEA.HI UR8, UR58, UR8, URZ, 0x1c ;  /* 0x000000083a087291 */ /* 0x000fc4000f8fe03f */
[----:B------:R-:W-:Y:S02]  /*1e10*/  @UP1 UIADD3 UR16, UR16, 0x10000, URZ ;  /* 0x0001000010101890 */ /* 0x000fe4000fffe03f */
[----:B------:R-:W-:Y:S01]  /*1e20*/  @UP1 UIADD3 UR17, UR58, 0x18000, URZ ;  /* 0x000180003a111890 */ /* 0x000fe2000fffe03f */
[----:B------:R-:W-:Y:S01]  /*1e30*/  @UP1 UMOV UR24, UR6 ;  /* 0x0000000600181c82 */ /* 0x000fe20008000000 */
[----:B------:R-:W-:Y:S01]  /*1e40*/  @UP1 UMOV UR25, UR7 ;  /* 0x0000000700191c82 */ /* 0x000fe20008000000 */
[----:B------:R-:W-:Y:S01]  /*1e50*/  ULOP3.LUT UR8, UR8, 0x3fff, URZ, 0xc0, !UPT ;  /* 0x00003fff08087892 */ /* 0x000fe2000f8ec03f */
[----:B------:R-:W-:Y:S06]  /*1e60*/  BAR.SYNC.DEFER_BLOCKING 0x0 ;  /* 0x0000000000007b1d */ /* 0x000fec0000010000 */
[----:B------:R1:W-:Y:S02]  /*1e70*/  @UP2 UTMALDG.2D [UR12], [UR20] ;  /* 0x0000000c140025b4 */ /* 0x0003e40008008000 */
[----:B------:R-:W-:Y:S06]  /*1e80*/  BAR.SYNC.DEFER_BLOCKING 0x0 ;  /* 0x0000000000007b1d */ /* 0x000fec0000010000 */
[----:B------:R1:W-:Y:S02]  /*1e90*/  @UP3 UTMALDG.2D [UR16], [UR24] ;  /* 0x00000010180035b4 */ /* 0x0003e40008008000 */
[----:B------:R-:W-:Y:S06]  /*1ea0*/  BAR.SYNC.DEFER_BLOCKING 0x0 ;  /* 0x0000000000007b1d */ /* 0x000fec0000010000 */
[----:B------:R-:W3:Y:S02]  /*1eb0*/  SYNCS.PHASECHK.TRANS64.TRYWAIT P0, [UR58+0x18000], R2 ;  /* 0x01800002ff0075a7 */ /* 0x000ee4000800017a */
[----:B-1-3--:R-:W-:Y:S05]  /*1ec0*/  @!P0 BRA `(.L_x_48) ;  /* 0x0000000800748947 */ /* 0x00afea0003800000 */
.L_x_50:
[----:B------:R-:W-:Y:S02]  /*1ed0*/  WARPGROUP.DEPBAR.LE gsb0, 0x0 ;  /* 0x00008000000079c5 */ /* 0x000fe40000010000 */
[----:B------:R-:W-:Y:S01]  /*1ee0*/  WARPGROUP.ARRIVE ;  /* 0x00000000000079c5 */ /* 0x000fe20000000000 */
[----:B------:R-:W-:Y:S01]  /*1ef0*/  UIADD3 UR20, UP0, UR8, 0x2, URZ ;  /* 0x0000000208147890 */ /* 0x000fe2000ff1e03f */
[----:B------:R-:W1:Y:S01]  /*1f00*/  LDC R2, c[0x0][0x230] ;  /* 0x00008c00ff027b82 */ /* 0x000e620000000800 */
[----:B------:R-:W-:Y:S01]  /*1f10*/  UMOV UR50, UR22 ;  /* 0x0000001600327c82 */ /* 0x000fe20008000000 */
[----:B------:R-:W-:Y:S01]  /*1f20*/  UMOV UR51, UR23 ;  /* 0x0000001700337c82 */ /* 0x000fe20008000000 */
[----:B------:R-:W-:Y:S01]  /*1f30*/  UIADD3 UR56, UR56, 0x80, URZ ;  /* 0x0000008038387890 */ /* 0x000fe2000fffe03f */
[----:B------:R-:W-:Y:S01]  /*1f40*/  HGMMA.64x128x16.F32 R88, gdesc[UR8], R88 ;  /* 0x01e00000085879f0 */ /* 0x000fe20008700858 */
[----:B------:R-:W-:Y:S01]  /*1f50*/  UMOV UR8, URZ ;  /* 0x0000003f00087c82 */ /* 0x000fe20008000000 */
[----:B------:R-:W-:Y:S01]  /*1f60*/  LOP3.LUT R13, R13, 0x1, RZ, 0x3c, !PT ;  /* 0x000000010d0d7812 */ /* 0x000fe200078e3cff */
[----:B------:R-:W-:-:S04]  /*1f70*/  UIADD3.X UR21, UR8, 0x40000040, URZ, UP0, !UPT ;  /* 0x4000004008157890 */ /* 0x000fc800087fe43f */
[----:B------:R-:W-:Y:S02]  /*1f80*/  UIADD3.64 UR24, UR20, 0x2, URZ ;  /* 0x0000000214187897 */ /* 0x000fe4000fffe03f */
[----:B------:R-:W-:Y:S02]  /*1f90*/  UIADD3.64 UR28, UR20, 0x4, URZ ;  /* 0x00000004141c7897 */ /* 0x000fe4000fffe03f */
[----:B------:R-:W-:Y:S02]  /*1fa0*/  UIADD3.64 UR32, UR20, 0x7fe, URZ ;  /* 0x000007fe14207897 */ /* 0x000fe4000fffe03f */
[----:B------:R-:W-:Y:S02]  /*1fb0*/  UIADD3.64 UR36, UR20, 0x800, URZ ;  /* 0x0000080014247897 */ /* 0x000fe4000fffe03f */
[----:B------:R-:W-:Y:S02]  /*1fc0*/  UIADD3.64 UR40, UR20, 0x802, URZ ;  /* 0x0000080214287897 */ /* 0x000fe4000fffe03f */
[----:B------:R-:W-:-:S02]  /*1fd0*/  UIADD3.64 UR44, UR20, 0x804, URZ ;  /* 0x00000804142c7897 */ /* 0x000fc4000fffe03f */
[----:B------:R-:W-:Y:S01]  /*1fe0*/  UIADD3.64 UR8, UR20, 0x3fe, URZ ;  /* 0x000003fe14087897 */ /* 0x000fe2000fffe03f */
[----:B-1----:R-:W-:Y:S01]  /*1ff0*/  ISETP.LE.AND P0, PT, R2, UR56, PT ;  /* 0x0000003802007c0c */ /* 0x002fe2000bf03270 */
[----:B------:R-:W-:Y:S02]  /*2000*/  UIADD3.64 UR48, UR20, 0x400, URZ ;  /* 0x0000040014307897 */ /* 0x000fe4000fffe03f */
[----:B------:R-:W-:-:S12]  /*2010*/  HGMMA.64x128x16.F32 R88, gdesc[UR20], R88 ;  /* 0x01e00000145879f0 */ /* 0x000fd80008700858 */
[----:B------:R-:W-:Y:S01]  /*2020*/  HGMMA.64x128x16.F32 R88, gdesc[UR24], R88 ;  /* 0x01e00000185879f0 */ /* 0x000fe20008700858 */
[----:B------:R-:W-:-:S11]  /*2030*/  UIADD3.64 UR24, UR20, 0x402, URZ ;  /* 0x0000040214187897 */ /* 0x000fd6000fffe03f */
        /* <DEDUP_REMOVED lines=10> */
[----:B------:R-:W-:-:S12]  /*20e0*/  HGMMA.64x128x16.F32 R24, gdesc[UR8], R24 ;  /* 0x01e00000081879f0 */ /* 0x000fd80008700818 */
[----:B------:R-:W-:-:S12]  /*20f0*/  HGMMA.64x128x16.F32 R24, gdesc[UR48], R24 ;  /* 0x01e00000301879f0 */ /* 0x000fd80008700818 */
[----:B------:R-:W-:-:S12]  /*2100*/  HGMMA.64x128x16.F32 R24, gdesc[UR24], R24 ;  /* 0x01e00000181879f0 */ /* 0x000fd80008700818 */
[----:B------:R-:W-:-:S12]  /*2110*/  HGMMA.64x128x16.F32 R24, gdesc[UR28], R24 ;  /* 0x01e000001c1879f0 */ /* 0x000fd80008700818 */
[----:B------:R-:W-:-:S12]  /*2120*/  HGMMA.64x128x16.F32 R24, gdesc[UR32], R24 ;  /* 0x01e00000201879f0 */ /* 0x000fd80008700818 */
[----:B------:R-:W-:-:S12]  /*2130*/  HGMMA.64x128x16.F32 R24, gdesc[UR36], R24 ;  /* 0x01e00000241879f0 */ /* 0x000fd80008700818 */
[----:B------:R-:W-:-:S12]  /*2140*/  HGMMA.64x128x16.F32 R24, gdesc[UR40], R24 ;  /* 0x01e00000281879f0 */ /* 0x000fd80008700818 */
[----:B------:R-:W-:Y:S01]  /*2150*/  HGMMA.64x128x16.F32 R24, gdesc[UR44], R24, gsb0 ;  /* 0x01e000002c1879f0 */ /* 0x000fe20008000818 */
[----:B------:R-:W-:Y:S05]  /*2160*/  @!P0 BRA `(.L_x_49) ;  /* 0xfffffff800c08947 */ /* 0x000fea000383ffff */
.L_x_47:
[C---:B----4-:R-:W-:Y:S01]  /*2170*/  IMAD.SHL.U32 R2, R0.reuse, 0x80, RZ ;  /* 0x0000008000027824 */ /* 0x050fe200078e00ff */
[----:B------:R-:W-:Y:S02]  /*2180*/  WARPGROUP.DEPBAR.LE gsb0, 0x0 ;  /* 0x00008000000079c5 */ /* 0x000fe40000010000 */
[----:B------:R-:W-:Y:S01]  /*2190*/  IMAD.SHL.U32 R3, R0, 0x10, RZ ;  /* 0x0000001000037824 */ /* 0x000fe200078e00ff */
[----:B------:R-:W-:Y:S01]  /*21a0*/  BAR.SYNC.DEFER_BLOCKING 0x0 ;  /* 0x0000000000007b1d */ /* 0x000fe20000010000 */
[----:B------:R-:W-:Y:S02]  /*21b0*/  LOP3.LUT R2, R2, 0x780, RZ, 0xc0, !PT ;  /* 0x0000078002027812 */ /* 0x000fe400078ec0ff */
[----:B------:R-:W-:Y:S02]  /*21c0*/  ELECT P0, URZ, PT ;  /* 0x00000000003f782f */ /* 0x000fe40003800000 */
[----:B------:R-:W-:Y:S01]  /*21d0*/  F2FP.F16.F32.PACK_AB R88, R89, R88 ;  /* 0x000000585958723e */ /* 0x000fe200000000ff */
[----:B------:R-:W-:Y:S01]  /*21e0*/  ULOP3.LUT UR57, UR57, 0x1, URZ, 0xc0, !UPT ;  /* 0x0000000139397892 */ /* 0x000fe2000f8ec03f */
[----:B------:R-:W-:Y:S01]  /*21f0*/  LOP3.LUT R3, R2, 0x70, R3, 0xf8, !PT ;  /* 0x0000007002037812 */ /* 0x000fe200078ef803 */
[----:B------:R-:W-:Y:S01]  /*2200*/  UMOV UR14, UR15 ;  /* 0x0000000f000e7c82 */ /* 0x000fe20008000000 */
[----:B------:R-:W-:Y:S01]  /*2210*/  F2FP.F16.F32.PACK_AB R89, R91, R90 ;  /* 0x0000005a5b59723e */ /* 0x000fe200000000ff */
[----:B------:R-:W-:Y:S01]  /*2220*/  ULEA UR13, UR57, UR19, 0x6 ;  /* 0x00000013390d7291 */ /* 0x000fe2000f8e303f */
[----:B------:R-:W-:Y:S01]  /*2230*/  LOP3.LUT R3, R3, 0x10, R0, 0x78, !PT ;  /* 0x0000001003037812 */ /* 0x000fe200078e7800 */
[----:B------:R-:W-:Y:S01]  /*2240*/  IMAD.SHL.U32 R0, R0, 0x40, RZ ;  /* 0x0000004000007824 */ /* 0x000fe200078e00ff */
[----:B------:R-:W-:Y:S01]  /*2250*/  F2FP.F16.F32.PACK_AB R120, R121, R120 ;  /* 0x000000787978723e */ /* 0x000fe200000000ff */
[----:B------:R-:W-:Y:S01]  /*2260*/  ULEA UR12, UR57, UR58, 0xf ;  /* 0x0000003a390c7291 */ /* 0x000fe2000f8e783f */
[----:B------:R-:W-:-:S02]  /*2270*/  F2FP.F16.F32.PACK_AB R90, R93, R92 ;  /* 0x0000005c5d5a723e */ /* 0x000fc400000000ff */
[----:B------:R-:W-:Y:S02]  /*2280*/  LOP3.LUT R0, R3, 0x3800, R0, 0xf8, !PT ;  /* 0x0000380003007812 */ /* 0x000fe400078ef800 */
[----:B------:R-:W-:Y:S02]  /*2290*/  F2FP.F16.F32.PACK_AB R91, R95, R94 ;  /* 0x0000005e5f5b723e */ /* 0x000fe400000000ff */
[C---:B------:R-:W-:Y:S01]  /*22a0*/  LOP3.LUT R3, R0.reuse, 0x20, RZ, 0x3c, !PT ;  /* 0x0000002000037812 */ /* 0x040fe200078e3cff */
[----:B------:R-:W-:Y:S01]  /*22b0*/  VIADD R2, R0, UR58 ;  /* 0x0000003a00027c36 */ /* 0x000fe20008000000 */
[----:B------:R-:W-:Y:S02]  /*22c0*/  F2FP.F16.F32.PACK_AB R121, R123, R122 ;  /* 0x0000007a7b79723e */ /* 0x000fe400000000ff */
[----:B------:R-:W-:Y:S01]  /*22d0*/  F2FP.F16.F32.PACK_AB R24, R25, R24 ;  /* 0x000000181918723e */ /* 0x000fe200000000ff */
[----:B------:R-:W1:Y:S01]  /*22e0*/  @!P2 SYNCS.CCTL.IV [UR58+0x18000] ;  /* 0x01800000ff00a9b1 */ /* 0x000e62000800003a */
[----:B------:R-:W-:Y:S01]  /*22f0*/  F2FP.F16.F32.PACK_AB R122, R125, R124 ;  /* 0x0000007c7d7a723e */ /* 0x000fe200000000ff */
[----:B------:R-:W-:Y:S01]  /*2300*/  VIADD R3, R3, UR58 ;  /* 0x0000003a03037c36 */ /* 0x000fe20008000000 */
[----:B------:R-:W-:Y:S01]  /*2310*/  F2FP.F16.F32.PACK_AB R123, R127, R126 ;  /* 0x0000007e7f7b723e */ /* 0x000fe200000000ff */
[----:B-1----:R-:W-:Y:S01]  /*2320*/  STSM.16.M88.4 [R2], R88 ;  /* 0x0000005802007844 */ /* 0x002fe20000000200 */
[----:B------:R-:W-:-:S02]  /*2330*/  F2FP.F16.F32.PACK_AB R25, R27, R26 ;  /* 0x0000001a1b19723e */ /* 0x000fc400000000ff */
[----:B------:R-:W-:Y:S01]  /*2340*/  F2FP.F16.F32.PACK_AB R56, R57, R56 ;  /* 0x000000383938723e */ /* 0x000fe200000000ff */
[----:B------:R-:W-:Y:S01]  /*2350*/  STSM.16.M88.4 [R2+0x8000], R120 ;  /* 0x0080007802007844 */ /* 0x000fe20000000200 */
[----:B------:R-:W-:Y:S02]  /*2360*/  F2FP.F16.F32.PACK_AB R96, R97, R96 ;  /* 0x000000606160723e */ /* 0x000fe400000000ff */
[----:B------:R-:W-:Y:S02]  /*2370*/  F2FP.F16.F32.PACK_AB R26, R29, R28 ;  /* 0x0000001c1d1a723e */ /* 0x000fe400000000ff */
[----:B------:R-:W-:Y:S02]  /*2380*/  F2FP.F16.F32.PACK_AB R27, R31, R30 ;  /* 0x0000001e1f1b723e */ /* 0x000fe400000000ff */
[----:B------:R-:W-:Y:S02]  /*2390*/  F2FP.F16.F32.PACK_AB R57, R59, R58 ;  /* 0x0000003a3b39723e */ /* 0x000fe400000000ff */
[----:B------:R-:W-:Y:S01]  /*23a0*/  F2FP.F16.F32.PACK_AB R97, R99, R98 ;  /* 0x000000626361723e */ /* 0x000fe200000000ff */
[----:B------:R-:W-:Y:S01]  /*23b0*/  STSM.16.M88.4 [R2+0x4000], R24 ;  /* 0x0040001802007844 */ /* 0x000fe20000000200 */
[----:B------:R-:W-:-:S02]  /*23c0*/  F2FP.F16.F32.PACK_AB R128, R129, R128 ;  /* 0x000000808180723e */ /* 0x000fc400000000ff */
[----:B------:R-:W-:Y:S02]  /*23d0*/  F2FP.F16.F32.PACK_AB R58, R61, R60 ;  /* 0x0000003c3d3a723e */ /* 0x000fe400000000ff */
[----:B------:R-:W-:Y:S02]  /*23e0*/  F2FP.F16.F32.PACK_AB R59, R63, R62 ;  /* 0x0000003e3f3b723e */ /* 0x000fe400000000ff */
[----:B------:R-:W-:Y:S02]  /*23f0*/  LOP3.LUT R4, R0, 0x40, RZ, 0x3c, !PT ;  /* 0x0000004000047812 */ /* 0x000fe400078e3cff */
[----:B------:R-:W-:Y:S01]  /*2400*/  F2FP.F16.F32.PACK_AB R98, R101, R100 ;  /* 0x000000646562723e */ /* 0x000fe200000000ff */
[----:B------:R-:W-:Y:S01]  /*2410*/  STSM.16.M88.4 [R2+0xc000], R56 ;  /* 0x00c0003802007844 */ /* 0x000fe20000000200 */
[----:B------:R-:W-:Y:S01]  /*2420*/  F2FP.F16.F32.PACK_AB R99, R103, R102 ;  /* 0x000000666763723e */ /* 0x000fe200000000ff */
[----:B------:R-:W-:Y:S01]  /*2430*/  VIADD R4, R4, UR58 ;  /* 0x0000003a04047c36 */ /* 0x000fe20008000000 */
[----:B------:R-:W-:-:S02]  /*2440*/  F2FP.F16.F32.PACK_AB R129, R131, R130 ;  /* 0x000000828381723e */ /* 0x000fc400000000ff */
[----:B------:R-:W-:Y:S01]  /*2450*/  F2FP.F16.F32.PACK_AB R32, R33, R32 ;  /* 0x000000202120723e */ /* 0x000fe200000000ff */
[----:B------:R-:W-:Y:S01]  /*2460*/  STSM.16.M88.4 [R3], R96 ;  /* 0x0000006003007844 */ /* 0x000fe20000000200 */
        /* <DEDUP_REMOVED lines=8> */
[----:B------:R-:W-:Y:S02]  /*24f0*/  F2FP.F16.F32.PACK_AB R65, R67, R66 ;  /* 0x000000424341723e */ /* 0x000fe400000000ff */
[----:B------:R-:W-:Y:S01]  /*2500*/  F2FP.F16.F32.PACK_AB R105, R107, R106 ;  /* 0x0000006a6b69723e */ /* 0x000fe200000000ff */
[----:B------:R-:W-:Y:S01]  /*2510*/  STSM.16.M88.4 [R3+0x4000], R32 ;  /* 0x0040002003007844 */ /* 0x000fe20000000200 */
[----:B------:R-:W-:Y:S02]  /*2520*/  F2FP.F16.F32.PACK_AB R136, R137, R136 ;  /* 0x000000888988723e */ /* 0x000fe400000000ff */
[----:B------:R-:W-:-:S02]  /*2530*/  F2FP.F16.F32.PACK_AB R66, R69, R68 ;  /* 0x000000444542723e */ /* 0x000fc400000000ff */
[----:B------:R-:W-:Y:S02]  /*2540*/  F2FP.F16.F32.PACK_AB R67, R71, R70 ;  /* 0x000000464743723e */ /* 0x000fe400000000ff */
[----:B------:R-:W-:Y:S02]  /*2550*/  LOP3.LUT R0, R0, 0x60, RZ, 0x3c, !PT ;  /* 0x0000006000007812 */ /* 0x000fe400078e3cff */
[----:B------:R-:W-:Y:S01]  /*2560*/  F2FP.F16.F32.PACK_AB R106, R109, R108 ;  /* 0x0000006c6d6a723e */ /* 0x000fe200000000ff */
[----:B------:R-:W-:Y:S01]  /*2570*/  STSM.16.M88.4 [R3+0xc000], R64 ;  /* 0x00c0004003007844 */ /* 0x000fe20000000200 */
[----:B------:R-:W-:Y:S01]  /*2580*/  F2FP.F16.F32.PACK_AB R107, R111, R110 ;  /* 0x0000006e6f6b723e */ /* 0x000fe200000000ff */
[----:B------:R-:W-:Y:S01]  /*2590*/  VIADD R0, R0, UR58 ;  /* 0x0000003a00007c36 */ /* 0x000fe20008000000 */
[----:B------:R-:W-:Y:S02]  /*25a0*/  F2FP.F16.F32.PACK_AB R137, R139, R138 ;  /* 0x0000008a8b89723e */ /* 0x000fe400000000ff */
[----:B------:R-:W-:Y:S01]  /*25b0*/  F2FP.F16.F32.PACK_AB R40, R41, R40 ;  /* 0x000000282928723e */ /* 0x000fe200000000ff */
[----:B------:R-:W-:Y:S01]  /*25c0*/  STSM.16.M88.4 [R4], R104 ;  /* 0x0000006804007844 */ /* 0x000fe20000000200 */
[----:B------:R-:W-:-:S02]  /*25d0*/  F2FP.F16.F32.PACK_AB R138, R141, R140 ;  /* 0x0000008c8d8a723e */ /* 0x000fc400000000ff */
[----:B------:R-:W-:Y:S02]  /*25e0*/  F2FP.F16.F32.PACK_AB R139, R143, R142 ;  /* 0x0000008e8f8b723e */ /* 0x000fe400000000ff */
[----:B------:R-:W-:Y:S02]  /*25f0*/  F2FP.F16.F32.PACK_AB R41, R43, R42 ;  /* 0x0000002a2b29723e */ /* 0x000fe400000000ff */
[----:B------:R-:W-:Y:S01]  /*2600*/  F2FP.F16.F32.PACK_AB R72, R73, R72 ;  /* 0x000000484948723e */ /* 0x000fe200000000ff */
[----:B------:R-:W-:Y:S01]  /*2610*/  STSM.16.M88.4 [R4+0x8000], R136 ;  /* 0x0080008804007844 */ /* 0x000fe20000000200 */
[----:B------:R-:W-:Y:S02]  /*2620*/  F2FP.F16.F32.PACK_AB R112, R113, R112 ;  /* 0x000000707170723e */ /* 0x000fe400000000ff */
[----:B------:R-:W-:Y:S02]  /*2630*/  F2FP.F16.F32.PACK_AB R42, R45, R44 ;  /* 0x0000002c2d2a723e */ /* 0x000fe400000000ff */
[----:B------:R-:W-:-:S02]  /*2640*/  F2FP.F16.F32.PACK_AB R43, R47, R46 ;  /* 0x0000002e2f2b723e */ /* 0x000fc400000000ff */
[----:B------:R-:W-:Y:S02]  /*2650*/  F2FP.F16.F32.PACK_AB R73, R75, R74 ;  /* 0x0000004a4b49723e */ /* 0x000fe400000000ff */
[----:B------:R-:W-:Y:S01]  /*2660*/  F2FP.F16.F32.PACK_AB R113, R115, R114 ;  /* 0x000000727371723e */ /* 0x000fe200000000ff */
[----:B------:R-:W-:Y:S01]  /*2670*/  STSM.16.M88.4 [R4+0x4000], R40 ;  /* 0x0040002804007844 */ /* 0x000fe20000000200 */
[----:B------:R-:W-:Y:S02]  /*2680*/  F2FP.F16.F32.PACK_AB R144, R145, R144 ;  /* 0x000000909190723e */ /* 0x000fe400000000ff */
[----:B------:R-:W-:Y:S02]  /*2690*/  F2FP.F16.F32.PACK_AB R74, R77, R76 ;  /* 0x0000004c4d4a723e */ /* 0x000fe400000000ff */
[----:B------:R-:W-:Y:S02]  /*26a0*/  F2FP.F16.F32.PACK_AB R75, R79, R78 ;  /* 0x0000004e4f4b723e */ /* 0x000fe400000000ff */
[----:B------:R-:W-:-:S02]  /*26b0*/  F2FP.F16.F32.PACK_AB R114, R117, R116 ;  /* 0x000000747572723e */ /* 0x000fc400000000ff */
[----:B------:R-:W-:Y:S01]  /*26c0*/  F2FP.F16.F32.PACK_AB R115, R119, R118 ;  /* 0x000000767773723e */ /* 0x000fe200000000ff */
[----:B------:R-:W-:Y:S01]  /*26d0*/  STSM.16.M88.4 [R4+0xc000], R72 ;  /* 0x00c0004804007844 */ /* 0x000fe20000000200 */
[----:B------:R-:W-:Y:S02]  /*26e0*/  F2FP.F16.F32.PACK_AB R145, R147, R146 ;  /* 0x000000929391723e */ /* 0x000fe400000000ff */
[----:B------:R-:W-:Y:S01]  /*26f0*/  F2FP.F16.F32.PACK_AB R48, R49, R48 ;  /* 0x000000303130723e */ /* 0x000fe200000000ff */
[----:B------:R-:W-:Y:S01]  /*2700*/  STSM.16.M88.4 [R0], R112 ;  /* 0x0000007000007844 */ /* 0x000fe20000000200 */
[----:B------:R-:W-:Y:S02]  /*2710*/  F2FP.F16.F32.PACK_AB R146, R149, R148 ;  /* 0x000000949592723e */ /* 0x000fe400000000ff */
[----:B------:R-:W-:Y:S02]  /*2720*/  F2FP.F16.F32.PACK_AB R147, R151, R150 ;  /* 0x000000969793723e */ /* 0x000fe400000000ff */
[----:B------:R-:W-:-:S02]  /*2730*/  F2FP.F16.F32.PACK_AB R49, R51, R50 ;  /* 0x000000323331723e */ /* 0x000fc400000000ff */
[----:B------:R-:W-:Y:S01]  /*2740*/  F2FP.F16.F32.PACK_AB R80, R81, R80 ;  /* 0x000000505150723e */ /* 0x000fe200000000ff */
[----:B------:R-:W-:Y:S01]  /*2750*/  STSM.16.M88.4 [R0+0x8000], R144 ;  /* 0x0080009000007844 */ /* 0x000fe20000000200 */
[----:B------:R-:W-:Y:S02]  /*2760*/  F2FP.F16.F32.PACK_AB R50, R53, R52 ;  /* 0x000000343532723e */ /* 0x000fe400000000ff */
[----:B------:R-:W-:Y:S02]  /*2770*/  F2FP.F16.F32.PACK_AB R51, R55, R54 ;  /* 0x000000363733723e */ /* 0x000fe400000000ff */
[----:B------:R-:W-:Y:S02]  /*2780*/  F2FP.F16.F32.PACK_AB R81, R83, R82 ;  /* 0x000000525351723e */ /* 0x000fe400000000ff */
[----:B------:R-:W-:Y:S01]  /*2790*/  F2FP.F16.F32.PACK_AB R82, R85, R84 ;  /* 0x000000545552723e */ /* 0x000fe200000000ff */
[----:B------:R-:W-:Y:S01]  /*27a0*/  STSM.16.M88.4 [R0+0x4000], R48 ;  /* 0x0040003000007844 */ /* 0x000fe20000000200 */
[----:B------:R-:W-:-:S02]  /*27b0*/  F2FP.F16.F32.PACK_AB R83, R87, R86 ;  /* 0x000000565753723e */ /* 0x000fc400000000ff */
[----:B------:R-:W-:-:S03]  /*27c0*/  ISETP.LT.U32.AND P0, PT, R6, 0x40, P0 ;  /* 0x000000400600780c */ /* 0x000fc60000701070 */
[----:B------:R-:W-:Y:S01]  /*27d0*/  STSM.16.M88.4 [R0+0xc000], R80 ;  /* 0x00c0005000007844 */ /* 0x000fe20000000200 */
[----:B------:R1:W-:Y:S06]  /*27e0*/  MEMBAR.ALL.CTA ;  /* 0x0000000000007992 */ /* 0x0003ec0000008000 */
[----:B-1----:R-:W1:Y:S03]  /*27f0*/  FENCE.VIEW.ASYNC.S ;  /* 0x00000000000073c6 */ /* 0x002e660000000000 */
[----:B-1----:R-:W-:Y:S01]  /*2800*/  VOTEU.ANY UP0, P0 ;  /* 0x00000000003f7886 */ /* 0x002fe20000000100 */
[----:B------:R-:W-:-:S04]  /*2810*/  VOTEU.ANY UP1, P0 ;  /* 0x00000000003f7886 */ /* 0x000fc80000020100 */
[----:B---3--:R-:W-:Y:S01]  /*2820*/  @UP0 UMOV UR8, UR52 ;  /* 0x0000003400080c82 */ /* 0x008fe20008000000 */
[----:B------:R-:W-:Y:S01]  /*2830*/  @UP0 UMOV UR9, UR53 ;  /* 0x0000003500090c82 */ /* 0x000fe20008000000 */
[----:B------:R-:W-:Y:S06]  /*2840*/  BAR.SYNC.DEFER_BLOCKING 0x0 ;  /* 0x0000000000007b1d */ /* 0x000fec0000010000 */
[----:B------:R1:W-:Y:S01]  /*2850*/  @UP1 UTMASTG.2D [UR12], [UR8] ;  /* 0x0000000c080013b5 */ /* 0x0003e20008008000 */
[----:B------:R0:W-:Y:S01]  /*2860*/  UTMACMDFLUSH ;  /* 0x00000000000079b7 */ /* 0x0001e20000000000 */
[----:B------:R-:W-:-:S04]  /*2870*/  DEPBAR.LE SB0, 0x0 ;  /* 0x000080000000791a */ /* 0x000fc80000000000 */
[----:B------:R-:W-:Y:S06]  /*2880*/  BAR.SYNC.DEFER_BLOCKING 0x0 ;  /* 0x0000000000007b1d */ /* 0x000fec0000010000 */
[----:B-1----:R-:W-:Y:S05]  /*2890*/  EXIT ;  /* 0x000000000000794d */ /* 0x002fea0003800000 */
.L_x_48:
[----:B------:R-:W1:Y:S02]  /*28a0*/  SYNCS.PHASECHK.TRANS64.TRYWAIT P0, [UR58+0x18000], R2 ;  /* 0x01800002ff0075a7 */ /* 0x000e64000800017a */
[----:B-1----:R-:W-:Y:S05]  /*28b0*/  @!P0 BRA `(.L_x_48) ;  /* 0xfffffffc00f88947 */ /* 0x002fea000383ffff */
[----:B------:R-:W-:Y:S05]  /*28c0*/  BRA `(.L_x_50) ;  /* 0xfffffff400807947 */ /* 0x000fea000383ffff */
.L_x_51:
[----:B------:R-:W-:-:S00]  /*28d0*/  BRA `(.L_x_51) ;  /* 0xfffffffc00fc7947 */ /* 0x000fc0000383ffff */
[----:B------:R-:W-:-:S00]  /*28e0*/  NOP ;  /* 0x0000000000007918 */ /* 0x000fc00000000000 */
        /* <DEDUP_REMOVED lines=9> */
.L_x_52:


//--------------------- .nv.shared.gluon_wgmma    --------------------------
	.section	.nv.shared.gluon_wgmma,"aw",@nobits
	.sectionflags	@""
	.align	16
	.zero		1024


//--------------------- .nv.shared.reserved.0     --------------------------
	.section	.nv.shared.reserved.0,"aw",@nobits
	.weak		__nv_reservedSMEM_offset_0_alias
	.size		__nv_reservedSMEM_offset_0_alias, 0, 0
	.other		__nv_reservedSMEM_offset_0_alias,@"STO_CUDA_RESERVED_SHARED STV_DEFAULT"
__nv_reservedSMEM_offset_0_alias:
	.zero		0


//--------------------- .nv.constant0.gluon_wgmma --------------------------
	.section	.nv.constant0.gluon_wgmma,"a",@progbits
	.sectionflags	@""
	.align	4
.nv.constant0.gluon_wgmma:
	.zero		608


//--------------------- SYMBOLS --------------------------

	.type		.nv.reservedSmem.offset0,@object
	.size		.nv.reservedSmem.offset0,0x4
